	.target	sm_100a

	.elftype	@"ET_EXEC"


//--------------------- .note.nv.tkinfo           --------------------------
	.section	.note.nv.tkinfo,"",@"SHT_NOTE"
	.sectionflags	@"SHF_NOTE_NV_TKINFO"
	.tkinfo
        /*0018*/ 	.word	0x00000002
        /*0030*/ 	.string	""
        /*0030*/ 	.string	"ptxas"
        /*0030*/ 	.string	"Cuda compilation tools, release 13.0, V13.0.88"
        /*0030*/ 	.string	"Build cuda_13.0.r13.0/compiler.36424714_0"
        /*0030*/ 	.string	"-arch sm_100a -m 64 "



//--------------------- .note.nv.cuinfo           --------------------------
	.section	.note.nv.cuinfo,"",@"SHT_NOTE"
	.sectionflags	@"SHF_NOTE_NV_CUINFO"
        /*0018*/ 	.short	0x0002
        /*001a*/ 	.short	0x0064
        /*001c*/ 	.short	0x0082
	.zero		2


//--------------------- .nv.info                  --------------------------
	.section	.nv.info,"",@"SHT_CUDA_INFO"
	.align	4


	//----- nvinfo : EIATTR_REGCOUNT
	.align		4
        /*0000*/ 	.byte	0x04, 0x2f
        /*0002*/ 	.short	(.L_19 - .L_18)
	.align		4
.L_18:
        /*0004*/ 	.word	index@(_ZN7cutlass13device_kernelINS_4gemm6kernel13GemmUniversalIN4cute5tupleIJiiiiEEENS1_10collective13CollectiveMmaINS1_35MainloopSm100TmaUmmaWarpSpecializedILi10ELi2ELi4ENS5_IJNS4_1CILi2EEENSA_ILi1EEESC_EEEEENS5_IJNSA_ILi128EEENSA_ILi32EEESF_EEENS_6half_tENS5_IJlSC_lEEESI_SJ_NS4_8TiledMMAINS4_8MMA_AtomIJNS4_26SM100_MMA_F16BF16_2x1SM_SSISI_SI_fLi128ELi32ELNS4_4UMMA5MajorE0ELSO_0ELNSN_7ScaleInE0ELSP_0EEEEEENS4_6LayoutINS5_IJSC_SC_SC_EEENS5_IJNSA_ILi0EEESU_SU_EEEEENS5_IJNS4_10UnderscoreESX_SX_EEEEENS4_18SM100_TMA_2SM_LOADENS4_14ComposedLayoutINS4_7SwizzleILi3ELi4ELi3EEENS4_18smem_ptr_flag_bitsILi16EEENSS_INS5_IJNSA_ILi8EEENSA_ILi64EEEEEENS5_IJS17_SC_EEEEEEEvNS4_8identityES10_S1B_vS1C_EENS_8epilogue10collective18CollectiveEpilogueINS1E_23Sm100TmaWarpSpecializedILi2ELi1ELi16ELb1ELb0EEEJNS5_IJS17_SG_SF_EEENS5_IJNSS_IS17_SC_EENSS_ISG_SC_EEEEESI_SJ_SI_SJ_NS1E_6fusion15FusionCallbacksIS1I_NS1N_17LinearCombinationISI_fSI_fLNS_15FloatRoundStyleE2EEES1J_S1M_JEEENS4_5SM1004TMEM4LOAD26SM100_TMEM_LOAD_32dp32b16xENS4_13SM90_TMA_LOADENS11_INS12_ILi2ELi4ELi3EEES15_NSS_INS5_IJS16_SG_EEENS5_IJSG_SC_EEEEEEENS4_39AutoVectorizingCopyWithAssumedAlignmentILi128EEENS4_14SM90_TMA_STOREES22_S24_S24_EEEvvEEEEvNT_6ParamsE)
        /*0008*/ 	.word	0x00000060


	//----- nvinfo : EIATTR_FRAME_SIZE
	.align		4
.L_19:
        /*000c*/ 	.byte	0x04, 0x11
        /*000e*/ 	.short	(.L_21 - .L_20)
	.align		4
.L_20:
        /*0010*/ 	.word	index@($__internal_2_$__cuda_sm10x_tcgen05_guardrail_trap_unallocated_columns_being_dealloced)
        /*0014*/ 	.word	0x00000000


	//----- nvinfo : EIATTR_FRAME_SIZE
	.align		4
.L_21:
        /*0018*/ 	.byte	0x04, 0x11
        /*001a*/ 	.short	(.L_23 - .L_22)
	.align		4
.L_22:
        /*001c*/ 	.word	index@($__internal_1_$__cuda_sm10x_tcgen05_guardrail_trap_phase_invalid_during_alloc)
        /*0020*/ 	.word	0x00000000


	//----- nvinfo : EIATTR_FRAME_SIZE
	.align		4
.L_23:
        /*0024*/ 	.byte	0x04, 0x11
        /*0026*/ 	.short	(.L_25 - .L_24)
	.align		4
.L_24:
        /*0028*/ 	.word	index@($__internal_0_$__cuda_sm10x_tcgen05_guardrail_trap_col_being_dealloced_not_returned_by_alloc)
        /*002c*/ 	.word	0x00000000


	//----- nvinfo : EIATTR_FRAME_SIZE
	.align		4
.L_25:
        /*0030*/ 	.byte	0x04, 0x11
        /*0032*/ 	.short	(.L_27 - .L_26)
	.align		4
.L_26:
        /*0034*/ 	.word	index@(_ZN7cutlass13device_kernelINS_4gemm6kernel13GemmUniversalIN4cute5tupleIJiiiiEEENS1_10collective13CollectiveMmaINS1_35MainloopSm100TmaUmmaWarpSpecializedILi10ELi2ELi4ENS5_IJNS4_1CILi2EEENSA_ILi1EEESC_EEEEENS5_IJNSA_ILi128EEENSA_ILi32EEESF_EEENS_6half_tENS5_IJlSC_lEEESI_SJ_NS4_8TiledMMAINS4_8MMA_AtomIJNS4_26SM100_MMA_F16BF16_2x1SM_SSISI_SI_fLi128ELi32ELNS4_4UMMA5MajorE0ELSO_0ELNSN_7ScaleInE0ELSP_0EEEEEENS4_6LayoutINS5_IJSC_SC_SC_EEENS5_IJNSA_ILi0EEESU_SU_EEEEENS5_IJNS4_10UnderscoreESX_SX_EEEEENS4_18SM100_TMA_2SM_LOADENS4_14ComposedLayoutINS4_7SwizzleILi3ELi4ELi3EEENS4_18smem_ptr_flag_bitsILi16EEENSS_INS5_IJNSA_ILi8EEENSA_ILi64EEEEEENS5_IJS17_SC_EEEEEEEvNS4_8identityES10_S1B_vS1C_EENS_8epilogue10collective18CollectiveEpilogueINS1E_23Sm100TmaWarpSpecializedILi2ELi1ELi16ELb1ELb0EEEJNS5_IJS17_SG_SF_EEENS5_IJNSS_IS17_SC_EENSS_ISG_SC_EEEEESI_SJ_SI_SJ_NS1E_6fusion15FusionCallbacksIS1I_NS1N_17LinearCombinationISI_fSI_fLNS_15FloatRoundStyleE2EEES1J_S1M_JEEENS4_5SM1004TMEM4LOAD26SM100_TMEM_LOAD_32dp32b16xENS4_13SM90_TMA_LOADENS11_INS12_ILi2ELi4ELi3EEES15_NSS_INS5_IJS16_SG_EEENS5_IJSG_SC_EEEEEEENS4_39AutoVectorizingCopyWithAssumedAlignmentILi128EEENS4_14SM90_TMA_STOREES22_S24_S24_EEEvvEEEEvNT_6ParamsE)
        /*0038*/ 	.word	0x00000000


	//----- nvinfo : EIATTR_MIN_STACK_SIZE
	.align		4
.L_27:
        /*003c*/ 	.byte	0x04, 0x12
        /*003e*/ 	.short	(.L_29 - .L_28)
	.align		4
.L_28:
        /*0040*/ 	.word	index@(_ZN7cutlass13device_kernelINS_4gemm6kernel13GemmUniversalIN4cute5tupleIJiiiiEEENS1_10collective13CollectiveMmaINS1_35MainloopSm100TmaUmmaWarpSpecializedILi10ELi2ELi4ENS5_IJNS4_1CILi2EEENSA_ILi1EEESC_EEEEENS5_IJNSA_ILi128EEENSA_ILi32EEESF_EEENS_6half_tENS5_IJlSC_lEEESI_SJ_NS4_8TiledMMAINS4_8MMA_AtomIJNS4_26SM100_MMA_F16BF16_2x1SM_SSISI_SI_fLi128ELi32ELNS4_4UMMA5MajorE0ELSO_0ELNSN_7ScaleInE0ELSP_0EEEEEENS4_6LayoutINS5_IJSC_SC_SC_EEENS5_IJNSA_ILi0EEESU_SU_EEEEENS5_IJNS4_10UnderscoreESX_SX_EEEEENS4_18SM100_TMA_2SM_LOADENS4_14ComposedLayoutINS4_7SwizzleILi3ELi4ELi3EEENS4_18smem_ptr_flag_bitsILi16EEENSS_INS5_IJNSA_ILi8EEENSA_ILi64EEEEEENS5_IJS17_SC_EEEEEEEvNS4_8identityES10_S1B_vS1C_EENS_8epilogue10collective18CollectiveEpilogueINS1E_23Sm100TmaWarpSpecializedILi2ELi1ELi16ELb1ELb0EEEJNS5_IJS17_SG_SF_EEENS5_IJNSS_IS17_SC_EENSS_ISG_SC_EEEEESI_SJ_SI_SJ_NS1E_6fusion15FusionCallbacksIS1I_NS1N_17LinearCombinationISI_fSI_fLNS_15FloatRoundStyleE2EEES1J_S1M_JEEENS4_5SM1004TMEM4LOAD26SM100_TMEM_LOAD_32dp32b16xENS4_13SM90_TMA_LOADENS11_INS12_ILi2ELi4ELi3EEES15_NSS_INS5_IJS16_SG_EEENS5_IJSG_SC_EEEEEEENS4_39AutoVectorizingCopyWithAssumedAlignmentILi128EEENS4_14SM90_TMA_STOREES22_S24_S24_EEEvvEEEEvNT_6ParamsE)
        /*0044*/ 	.word	0x00000000
.L_29:


//--------------------- .nv.compat                --------------------------
	.section	.nv.compat,"",@"SHT_CUDA_COMPAT_INFO"
	.align	4
        /*0000*/ 	.byte	0x02, 0x09, 0x01, 0x00, 0x02, 0x02, 0x02, 0x00, 0x02, 0x05, 0x05, 0x00, 0x03, 0x07, 0x01, 0x01
        /*0010*/ 	.byte	0x02, 0x03, 0x01, 0x00, 0x02, 0x06, 0x01, 0x00, 0x04, 0x0b, 0x08, 0x00, 0x09, 0x00, 0x00, 0x00
        /*0020*/ 	.byte	0x00, 0x00, 0x00, 0x00


//--------------------- .nv.info._ZN7cutlass13device_kernelINS_4gemm6kernel13GemmUniversalIN4cute5tupleIJiiiiEEENS1_10collective13CollectiveMmaINS1_35MainloopSm100TmaUmmaWarpSpecializedILi10ELi2ELi4ENS5_IJNS4_1CILi2EEENSA_ILi1EEESC_EEEEENS5_IJNSA_ILi128EEENSA_ILi32EEESF_EEENS_6half_tENS5_IJlSC_lEEESI_SJ_NS4_8TiledMMAINS4_8MMA_AtomIJNS4_26SM100_MMA_F16BF16_2x1SM_SSISI_SI_fLi128ELi32ELNS4_4UMMA5MajorE0ELSO_0ELNSN_7ScaleInE0ELSP_0EEEEEENS4_6LayoutINS5_IJSC_SC_SC_EEENS5_IJNSA_ILi0EEESU_SU_EEEEENS5_IJNS4_10UnderscoreESX_SX_EEEEENS4_18SM100_TMA_2SM_LOADENS4_14ComposedLayoutINS4_7SwizzleILi3ELi4ELi3EEENS4_18smem_ptr_flag_bitsILi16EEENSS_INS5_IJNSA_ILi8EEENSA_ILi64EEEEEENS5_IJS17_SC_EEEEEEEvNS4_8identityES10_S1B_vS1C_EENS_8epilogue10collective18CollectiveEpilogueINS1E_23Sm100TmaWarpSpecializedILi2ELi1ELi16ELb1ELb0EEEJNS5_IJS17_SG_SF_EEENS5_IJNSS_IS17_SC_EENSS_ISG_SC_EEEEESI_SJ_SI_SJ_NS1E_6fusion15FusionCallbacksIS1I_NS1N_17LinearCombinationISI_fSI_fLNS_15FloatRoundStyleE2EEES1J_S1M_JEEENS4_5SM1004TMEM4LOAD26SM100_TMEM_LOAD_32dp32b16xENS4_13SM90_TMA_LOADENS11_INS12_ILi2ELi4ELi3EEES15_NSS_INS5_IJS16_SG_EEENS5_IJSG_SC_EEEEEEENS4_39AutoVectorizingCopyWithAssumedAlignmentILi128EEENS4_14SM90_TMA_STOREES22_S24_S24_EEEvvEEEEvNT_6ParamsE --------------------------
	.section	.nv.info._ZN7cutlass13device_kernelINS_4gemm6kernel13GemmUniversalIN4cute5tupleIJiiiiEEENS1_10collective13CollectiveMmaINS1_35MainloopSm100TmaUmmaWarpSpecializedILi10ELi2ELi4ENS5_IJNS4_1CILi2EEENSA_ILi1EEESC_EEEEENS5_IJNSA_ILi128EEENSA_ILi32EEESF_EEENS_6half_tENS5_IJlSC_lEEESI_SJ_NS4_8TiledMMAINS4_8MMA_AtomIJNS4_26SM100_MMA_F16BF16_2x1SM_SSISI_SI_fLi128ELi32ELNS4_4UMMA5MajorE0ELSO_0ELNSN_7ScaleInE0ELSP_0EEEEEENS4_6LayoutINS5_IJSC_SC_SC_EEENS5_IJNSA_ILi0EEESU_SU_EEEEENS5_IJNS4_10UnderscoreESX_SX_EEEEENS4_18SM100_TMA_2SM_LOADENS4_14ComposedLayoutINS4_7SwizzleILi3ELi4ELi3EEENS4_18smem_ptr_flag_bitsILi16EEENSS_INS5_IJNSA_ILi8EEENSA_ILi64EEEEEENS5_IJS17_SC_EEEEEEEvNS4_8identityES10_S1B_vS1C_EENS_8epilogue10collective18CollectiveEpilogueINS1E_23Sm100TmaWarpSpecializedILi2ELi1ELi16ELb1ELb0EEEJNS5_IJS17_SG_SF_EEENS5_IJNSS_IS17_SC_EENSS_ISG_SC_EEEEESI_SJ_SI_SJ_NS1E_6fusion15FusionCallbacksIS1I_NS1N_17LinearCombinationISI_fSI_fLNS_15FloatRoundStyleE2EEES1J_S1M_JEEENS4_5SM1004TMEM4LOAD26SM100_TMEM_LOAD_32dp32b16xENS4_13SM90_TMA_LOADENS11_INS12_ILi2ELi4ELi3EEES15_NSS_INS5_IJS16_SG_EEENS5_IJSG_SC_EEEEEEENS4_39AutoVectorizingCopyWithAssumedAlignmentILi128EEENS4_14SM90_TMA_STOREES22_S24_S24_EEEvvEEEEvNT_6ParamsE,"",@"SHT_CUDA_INFO"
	.sectionflags	@""
	.align	4


	//----- nvinfo : EIATTR_CUDA_API_VERSION
	.align		4
        /*0000*/ 	.byte	0x04, 0x37
        /*0002*/ 	.short	(.L_31 - .L_30)
.L_30:
        /*0004*/ 	.word	0x00000082


	//----- nvinfo : EIATTR_KPARAM_INFO
	.align		4
.L_31:
        /*0008*/ 	.byte	0x04, 0x17
        /*000a*/ 	.short	(.L_33 - .L_32)
.L_32:
        /*000c*/ 	.word	0x00000000
        /*0010*/ 	.short	0x0000
        /*0012*/ 	.short	0x0000
        /*0014*/ 	.byte	0x00, 0xf0, 0x01, 0x20


	//----- nvinfo : EIATTR_AT_ENTRY_FRAGMENTS
	.align		4
.L_33:
        /*0018*/ 	.byte	0x04, 0x4f
        /*001a*/ 	.short	(.L_35 - .L_34)


	//   ....[0]....
.L_34:
        /*001c*/ 	.word	0x00000007


	//----- nvinfo : EIATTR_RESERVED_SMEM_USED
	.align		4
.L_35:
        /*0020*/ 	.byte	0x01, 0x41
	.zero		2


	//----- nvinfo : EIATTR_SPARSE_MMA_MASK
	.align		4
        /*0024*/ 	.byte	0x03, 0x50
        /*0026*/ 	.short	0x0000


	//----- nvinfo : EIATTR_TCGEN05_2CTA_USED
	.align		4
        /*0028*/ 	.byte	0x01, 0x52
	.zero		2


	//----- nvinfo : EIATTR_MAXREG_COUNT
	.align		4
        /*002c*/ 	.byte	0x03, 0x1b
        /*002e*/ 	.short	0x00ff


	//----- nvinfo : EIATTR_NUM_BARRIERS
	.align		4
        /*0030*/ 	.byte	0x02, 0x4c
        /*0032*/ 	.byte	0x07
	.zero		1


	//----- nvinfo : EIATTR_EXTERNS
	.align		4
        /*0034*/ 	.byte	0x04, 0x0f
        /*0036*/ 	.short	(.L_37 - .L_36)


	//   ....[0]....
	.align		4
.L_36:
        /*0038*/ 	.word	index@(__assertfail)


	//----- nvinfo : EIATTR_MERCURY_ISA_VERSION
	.align		4
.L_37:
        /*003c*/ 	.byte	0x03, 0x5f
        /*003e*/ 	.short	0x0101


	//----- nvinfo : EIATTR_INT_WARP_WIDE_INSTR_OFFSETS
	.align		4
        /*0040*/ 	.byte	0x04, 0x31
        /*0042*/ 	.short	(.L_39 - .L_38)


	//   ....[0]....
.L_38:
        /*0044*/ 	.word	0x00000dc0


	//   ....[1]....
        /*0048*/ 	.word	0x00000e60


	//   ....[2]....
        /*004c*/ 	.word	0x00002330


	//   ....[3]....
        /*0050*/ 	.word	0x00004730


	//   ....[4]....
        /*0054*/ 	.word	0x00004750


	//   ....[5]....
        /*0058*/ 	.word	0x00004780


	//   ....[6]....
        /*005c*/ 	.word	0x00005180


	//   ....[7]....
        /*0060*/ 	.word	0x000052c0


	//----- nvinfo : EIATTR_COOP_GROUP_MASK_REGIDS
	.align		4
.L_39:
        /*0064*/ 	.byte	0x04, 0x29
        /*0066*/ 	.short	(.L_41 - .L_40)


	//   ....[0]....
.L_40:
        /*0068*/ 	.word	0xffffffff


	//   ....[1]....
        /*006c*/ 	.word	0xffffffff


	//   ....[2]....
        /*0070*/ 	.word	0xffffffff


	//   ....[3]....
        /*0074*/ 	.word	0xffffffff


	//   ....[4]....
        /*0078*/ 	.word	0xffffffff


	//   ....[5]....
        /*007c*/ 	.word	0xffffffff


	//   ....[6]....
        /*0080*/ 	.word	0xffffffff


	//   ....[7]....
        /*0084*/ 	.word	0xffffffff


	//   ....[8]....
        /*0088*/ 	.word	0xffffffff


	//   ....[9]....
        /*008c*/ 	.word	0xffffffff


	//   ....[10]....
        /*0090*/ 	.word	0xffffffff


	//   ....[11]....
        /*0094*/ 	.word	0xffffffff


	//   ....[12]....
        /*0098*/ 	.word	0xffffffff


	//   ....[13]....
        /*009c*/ 	.word	0xffffffff


	//----- nvinfo : EIATTR_COOP_GROUP_INSTR_OFFSETS
	.align		4
.L_41:
        /*00a0*/ 	.byte	0x04, 0x28
        /*00a2*/ 	.short	(.L_43 - .L_42)


	//   ....[0]....
.L_42:
        /*00a4*/ 	.word	0x000000c0


	//   ....[1]....
        /*00a8*/ 	.word	0x00000500


	//   ....[2]....
        /*00ac*/ 	.word	0x00000770


	//   ....[3]....
        /*00b0*/ 	.word	0x000008c0


	//   ....[4]....
        /*00b4*/ 	.word	0x000009b0


	//   ....[5]....
        /*00b8*/ 	.word	0x00000b10


	//   ....[6]....
        /*00bc*/ 	.word	0x00000ca0


	//   ....[7]....
        /*00c0*/ 	.word	0x00000ee0


	//   ....[8]....
        /*00c4*/ 	.word	0x00002210


	//   ....[9]....
        /*00c8*/ 	.word	0x00003350


	//   ....[10]....
        /*00cc*/ 	.word	0x00003820


	//   ....[11]....
        /*00d0*/ 	.word	0x00003850


	//   ....[12]....
        /*00d4*/ 	.word	0x00004630


	//   ....[13]....
        /*00d8*/ 	.word	0x00004840


	//----- nvinfo : EIATTR_VRC_CTA_INIT_COUNT
	.align		4
.L_43:
        /*00dc*/ 	.byte	0x02, 0x4a
        /*00de*/ 	.byte	0x80
	.zero		1


	//----- nvinfo : EIATTR_SYSCALL_OFFSETS
	.align		4
        /*00e0*/ 	.byte	0x04, 0x46
        /*00e2*/ 	.short	(.L_45 - .L_44)


	//   ....[0]....
.L_44:
        /*00e4*/ 	.word	0x00005dd0


	//   ....[1]....
        /*00e8*/ 	.word	0x00005ec0


	//   ....[2]....
        /*00ec*/ 	.word	0x00006570


	//----- nvinfo : EIATTR_MBARRIER_INSTR_OFFSETS
	.align		4
.L_45:
        /*00f0*/ 	.byte	0x04, 0x39
        /*00f2*/ 	.short	(.L_47 - .L_46)


	//   ....[0]....
.L_46:
        /*00f4*/ 	.word	0x00000610
        /*00f8*/ 	.word	0x000000ff
        /*00fc*/ 	.word	0x00000000
        /*0100*/ 	.short	0x0100
        /*0102*/ 	.byte	0x08
	.zero		1


	//   ....[1]....
        /*0104*/ 	.word	0x00000620
        /*0108*/ 	.word	0x000000ff
        /*010c*/ 	.word	0x00000050
        /*0110*/ 	.short	0x0100
        /*0112*/ 	.byte	0x08
	.zero		1


	//   ....[2]....
        /*0114*/ 	.word	0x00000630
        /*0118*/ 	.word	0x000000ff
        /*011c*/ 	.word	0x00000008
        /*0120*/ 	.short	0x0100
        /*0122*/ 	.byte	0x08
	.zero		1


	//   ....[3]....
        /*0124*/ 	.word	0x00000640
        /*0128*/ 	.word	0x000000ff
        /*012c*/ 	.word	0x00000058
        /*0130*/ 	.short	0x0100
        /*0132*/ 	.byte	0x08
	.zero		1


	//   ....[4]....
        /*0134*/ 	.word	0x00000650
        /*0138*/ 	.word	0x000000ff
        /*013c*/ 	.word	0x00000010
        /*0140*/ 	.short	0x0100
        /*0142*/ 	.byte	0x08
	.zero		1


	//   ....[5]....
        /*0144*/ 	.word	0x00000660
        /*0148*/ 	.word	0x000000ff
        /*014c*/ 	.word	0x00000060
        /*0150*/ 	.short	0x0100
        /*0152*/ 	.byte	0x08
	.zero		1


	//   ....[6]....
        /*0154*/ 	.word	0x00000670
        /*0158*/ 	.word	0x000000ff
        /*015c*/ 	.word	0x00000018
        /*0160*/ 	.short	0x0100
        /*0162*/ 	.byte	0x08
	.zero		1


	//   ....[7]....
        /*0164*/ 	.word	0x00000680
        /*0168*/ 	.word	0x000000ff
        /*016c*/ 	.word	0x00000068
        /*0170*/ 	.short	0x0100
        /*0172*/ 	.byte	0x08
	.zero		1


	//   ....[8]....
        /*0174*/ 	.word	0x00000690
        /*0178*/ 	.word	0x000000ff
        /*017c*/ 	.word	0x00000020
        /*0180*/ 	.short	0x0100
        /*0182*/ 	.byte	0x08
	.zero		1


	//   ....[9]....
        /*0184*/ 	.word	0x000006a0
        /*0188*/ 	.word	0x000000ff
        /*018c*/ 	.word	0x00000070
        /*0190*/ 	.short	0x0100
        /*0192*/ 	.byte	0x08
	.zero		1


	//   ....[10]....
        /*0194*/ 	.word	0x000006b0
        /*0198*/ 	.word	0x000000ff
        /*019c*/ 	.word	0x00000028
        /*01a0*/ 	.short	0x0100
        /*01a2*/ 	.byte	0x08
	.zero		1


	//   ....[11]....
        /*01a4*/ 	.word	0x000006c0
        /*01a8*/ 	.word	0x000000ff
        /*01ac*/ 	.word	0x00000078
        /*01b0*/ 	.short	0x0100
        /*01b2*/ 	.byte	0x08
	.zero		1


	//   ....[12]....
        /*01b4*/ 	.word	0x000006d0
        /*01b8*/ 	.word	0x000000ff
        /*01bc*/ 	.word	0x00000030
        /*01c0*/ 	.short	0x0100
        /*01c2*/ 	.byte	0x08
	.zero		1


	//   ....[13]....
        /*01c4*/ 	.word	0x000006e0
        /*01c8*/ 	.word	0x000000ff
        /*01cc*/ 	.word	0x00000080
        /*01d0*/ 	.short	0x0100
        /*01d2*/ 	.byte	0x08
	.zero		1


	//   ....[14]....
        /*01d4*/ 	.word	0x000006f0
        /*01d8*/ 	.word	0x000000ff
        /*01dc*/ 	.word	0x00000038
        /*01e0*/ 	.short	0x0100
        /*01e2*/ 	.byte	0x08
	.zero		1


	//   ....[15]....
        /*01e4*/ 	.word	0x00000700
        /*01e8*/ 	.word	0x000000ff
        /*01ec*/ 	.word	0x00000088
        /*01f0*/ 	.short	0x0100
        /*01f2*/ 	.byte	0x08
	.zero		1


	//   ....[16]....
        /*01f4*/ 	.word	0x00000710
        /*01f8*/ 	.word	0x000000ff
        /*01fc*/ 	.word	0x00000040
        /*0200*/ 	.short	0x0100
        /*0202*/ 	.byte	0x08
	.zero		1


	//   ....[17]....
        /*0204*/ 	.word	0x00000720
        /*0208*/ 	.word	0x000000ff
        /*020c*/ 	.word	0x00000090
        /*0210*/ 	.short	0x0100
        /*0212*/ 	.byte	0x08
	.zero		1


	//   ....[18]....
        /*0214*/ 	.word	0x00000730
        /*0218*/ 	.word	0x000000ff
        /*021c*/ 	.word	0x00000048
        /*0220*/ 	.short	0x0100
        /*0222*/ 	.byte	0x08
	.zero		1


	//   ....[19]....
        /*0224*/ 	.word	0x00000740
        /*0228*/ 	.word	0x000000ff
        /*022c*/ 	.word	0x00000098
        /*0230*/ 	.short	0x0100
        /*0232*/ 	.byte	0x08
	.zero		1


	//   ....[20]....
        /*0234*/ 	.word	0x00000870
        /*0238*/ 	.word	0x000000ff
        /*023c*/ 	.word	0x000000a0
        /*0240*/ 	.short	0x0100
        /*0242*/ 	.byte	0x09
	.zero		1


	//   ....[21]....
        /*0244*/ 	.word	0x00000880
        /*0248*/ 	.word	0x000000ff
        /*024c*/ 	.word	0x000000b0
        /*0250*/ 	.short	0x0100
        /*0252*/ 	.byte	0x09
	.zero		1


	//   ....[22]....
        /*0254*/ 	.word	0x00000890
        /*0258*/ 	.word	0x000000ff
        /*025c*/ 	.word	0x000000a8
        /*0260*/ 	.short	0x0100
        /*0262*/ 	.byte	0x09
	.zero		1


	//   ....[23]....
        /*0264*/ 	.word	0x000008a0
        /*0268*/ 	.word	0x000000ff
        /*026c*/ 	.word	0x000000b8
        /*0270*/ 	.short	0x0100
        /*0272*/ 	.byte	0x09
	.zero		1


	//   ....[24]....
        /*0274*/ 	.word	0x00000980
        /*0278*/ 	.word	0x000000ff
        /*027c*/ 	.word	0x000000c0
        /*0280*/ 	.short	0x0100
        /*0282*/ 	.byte	0x08
	.zero		1


	//   ....[25]....
        /*0284*/ 	.word	0x00000990
        /*0288*/ 	.word	0x000000ff
        /*028c*/ 	.word	0x000000c8
        /*0290*/ 	.short	0x0100
        /*0292*/ 	.byte	0x08
	.zero		1


	//   ....[26]....
        /*0294*/ 	.word	0x00000ac0
        /*0298*/ 	.word	0x000000ff
        /*029c*/ 	.word	0x000000d0
        /*02a0*/ 	.short	0x0100
        /*02a2*/ 	.byte	0x08
	.zero		1


	//   ....[27]....
        /*02a4*/ 	.word	0x00000ad0
        /*02a8*/ 	.word	0x000000ff
        /*02ac*/ 	.word	0x000000e0
        /*02b0*/ 	.short	0x0100
        /*02b2*/ 	.byte	0x08
	.zero		1


	//   ....[28]....
        /*02b4*/ 	.word	0x00000ae0
        /*02b8*/ 	.word	0x000000ff
        /*02bc*/ 	.word	0x000000d8
        /*02c0*/ 	.short	0x0100
        /*02c2*/ 	.byte	0x08
	.zero		1


	//   ....[29]....
        /*02c4*/ 	.word	0x00000af0
        /*02c8*/ 	.word	0x000000ff
        /*02cc*/ 	.word	0x000000e8
        /*02d0*/ 	.short	0x0100
        /*02d2*/ 	.byte	0x08
	.zero		1


	//   ....[30]....
        /*02d4*/ 	.word	0x00000c10
        /*02d8*/ 	.word	0x000000ff
        /*02dc*/ 	.word	0x000000f0
        /*02e0*/ 	.short	0x0100
        /*02e2*/ 	.byte	0x09
	.zero		1


	//   ....[31]....
        /*02e4*/ 	.word	0x00000c20
        /*02e8*/ 	.word	0x000000ff
        /*02ec*/ 	.word	0x00000110
        /*02f0*/ 	.short	0x0100
        /*02f2*/ 	.byte	0x09
	.zero		1


	//   ....[32]....
        /*02f4*/ 	.word	0x00000c30
        /*02f8*/ 	.word	0x000000ff
        /*02fc*/ 	.word	0x000000f8
        /*0300*/ 	.short	0x0100
        /*0302*/ 	.byte	0x09
	.zero		1


	//   ....[33]....
        /*0304*/ 	.word	0x00000c40
        /*0308*/ 	.word	0x000000ff
        /*030c*/ 	.word	0x00000118
        /*0310*/ 	.short	0x0100
        /*0312*/ 	.byte	0x09
	.zero		1


	//   ....[34]....
        /*0314*/ 	.word	0x00000c50
        /*0318*/ 	.word	0x000000ff
        /*031c*/ 	.word	0x00000100
        /*0320*/ 	.short	0x0100
        /*0322*/ 	.byte	0x09
	.zero		1


	//   ....[35]....
        /*0324*/ 	.word	0x00000c60
        /*0328*/ 	.word	0x000000ff
        /*032c*/ 	.word	0x00000120
        /*0330*/ 	.short	0x0100
        /*0332*/ 	.byte	0x09
	.zero		1


	//   ....[36]....
        /*0334*/ 	.word	0x00000c70
        /*0338*/ 	.word	0x000000ff
        /*033c*/ 	.word	0x00000108
        /*0340*/ 	.short	0x0100
        /*0342*/ 	.byte	0x09
	.zero		1


	//   ....[37]....
        /*0344*/ 	.word	0x00000c80
        /*0348*/ 	.word	0x000000ff
        /*034c*/ 	.word	0x00000128
        /*0350*/ 	.short	0x0100
        /*0352*/ 	.byte	0x09
	.zero		1


	//   ....[38]....
        /*0354*/ 	.word	0x00000d70
        /*0358*/ 	.word	0x000000ff
        /*035c*/ 	.word	0x00000130
        /*0360*/ 	.short	0x0100
        /*0362*/ 	.byte	0x08
	.zero		1


	//   ....[39]....
        /*0364*/ 	.word	0x00000d80
        /*0368*/ 	.word	0x000000ff
        /*036c*/ 	.word	0x00000140
        /*0370*/ 	.short	0x0100
        /*0372*/ 	.byte	0x08
	.zero		1


	//   ....[40]....
        /*0374*/ 	.word	0x00000d90
        /*0378*/ 	.word	0x000000ff
        /*037c*/ 	.word	0x00000138
        /*0380*/ 	.short	0x0100
        /*0382*/ 	.byte	0x08
	.zero		1


	//   ....[41]....
        /*0384*/ 	.word	0x00000da0
        /*0388*/ 	.word	0x000000ff
        /*038c*/ 	.word	0x00000148
        /*0390*/ 	.short	0x0100
        /*0392*/ 	.byte	0x08
	.zero		1


	//   ....[42]....
        /*0394*/ 	.word	0x00000e90
        /*0398*/ 	.word	0x000000ff
        /*039c*/ 	.word	0x00000150
        /*03a0*/ 	.short	0x0100
        /*03a2*/ 	.byte	0x06
	.zero		1


	//   ....[43]....
        /*03a4*/ 	.word	0x000018b0
        /*03a8*/ 	.word	0x00000003
        /*03ac*/ 	.word	0x00000140
        /*03b0*/ 	.short	0x010a
        /*03b2*/ 	.byte	0xff
	.zero		1


	//   ....[44]....
        /*03b4*/ 	.word	0x000018e0
        /*03b8*/ 	.word	0x00000003
        /*03bc*/ 	.word	0x00000130
        /*03c0*/ 	.short	0x0101
        /*03c2*/ 	.byte	0xff
	.zero		1


	//   ....[45]....
        /*03c4*/ 	.word	0x000019e0
        /*03c8*/ 	.word	0x000000ff
        /*03cc*/ 	.word	0x00000050
        /*03d0*/ 	.short	0x010a
        /*03d2*/ 	.byte	0x08
	.zero		1


	//   ....[46]....
        /*03d4*/ 	.word	0x00001ab0
        /*03d8*/ 	.word	0x000000ff
        /*03dc*/ 	.word	0x00000050
        /*03e0*/ 	.short	0x010a
        /*03e2*/ 	.byte	0x21
	.zero		1


	//   ....[47]....
        /*03e4*/ 	.word	0x00001c60
        /*03e8*/ 	.word	0x000000ff
        /*03ec*/ 	.word	0x00000050
        /*03f0*/ 	.short	0x010a
        /*03f2*/ 	.byte	0x08
	.zero		1


	//   ....[48]....
        /*03f4*/ 	.word	0x00001e20
        /*03f8*/ 	.word	0x000000ff
        /*03fc*/ 	.word	0x000000c8
        /*0400*/ 	.short	0x0101
        /*0402*/ 	.byte	0x04
	.zero		1


	//   ....[49]....
        /*0404*/ 	.word	0x00001e40
        /*0408*/ 	.word	0x000000ff
        /*040c*/ 	.word	0x00000050
        /*0410*/ 	.short	0x010a
        /*0412*/ 	.byte	0x08
	.zero		1


	//   ....[50]....
        /*0414*/ 	.word	0x00001ec0
        /*0418*/ 	.word	0x000000ff
        /*041c*/ 	.word	0x00000050
        /*0420*/ 	.short	0x010a
        /*0422*/ 	.byte	0x21
	.zero		1


	//   ....[51]....
        /*0424*/ 	.word	0x00002050
        /*0428*/ 	.word	0x000000ff
        /*042c*/ 	.word	0x00000050
        /*0430*/ 	.short	0x010a
        /*0432*/ 	.byte	0x08
	.zero		1


	//   ....[52]....
        /*0434*/ 	.word	0x00002240
        /*0438*/ 	.word	0x00000002
        /*043c*/ 	.word	0x000000d0
        /*0440*/ 	.short	0x010a
        /*0442*/ 	.byte	0xff
	.zero		1


	//   ....[53]....
        /*0444*/ 	.word	0x00002300
        /*0448*/ 	.word	0x00000002
        /*044c*/ 	.word	0x00000000
        /*0450*/ 	.short	0x0101
        /*0452*/ 	.byte	0xff
	.zero		1


	//   ....[54]....
        /*0454*/ 	.word	0x00002860
        /*0458*/ 	.word	0x000000ff
        /*045c*/ 	.word	0x00000000
        /*0460*/ 	.short	0x010a
        /*0462*/ 	.byte	0x05
	.zero		1


	//   ....[55]....
        /*0464*/ 	.word	0x000028f0
        /*0468*/ 	.word	0x000000ff
        /*046c*/ 	.word	0x00000000
        /*0470*/ 	.short	0x010a
        /*0472*/ 	.byte	0x05
	.zero		1


	//   ....[56]....
        /*0474*/ 	.word	0x00002980
        /*0478*/ 	.word	0x000000ff
        /*047c*/ 	.word	0x00000000
        /*0480*/ 	.short	0x010a
        /*0482*/ 	.byte	0x05
	.zero		1


	//   ....[57]....
        /*0484*/ 	.word	0x00002a10
        /*0488*/ 	.word	0x000000ff
        /*048c*/ 	.word	0x00000000
        /*0490*/ 	.short	0x010a
        /*0492*/ 	.byte	0x05
	.zero		1


	//   ....[58]....
        /*0494*/ 	.word	0x00002aa0
        /*0498*/ 	.word	0x000000ff
        /*049c*/ 	.word	0x00000000
        /*04a0*/ 	.short	0x010a
        /*04a2*/ 	.byte	0x05
	.zero		1


	//   ....[59]....
        /*04a4*/ 	.word	0x00002b30
        /*04a8*/ 	.word	0x000000ff
        /*04ac*/ 	.word	0x00000000
        /*04b0*/ 	.short	0x010a
        /*04b2*/ 	.byte	0x05
	.zero		1


	//   ....[60]....
        /*04b4*/ 	.word	0x00002bc0
        /*04b8*/ 	.word	0x000000ff
        /*04bc*/ 	.word	0x00000000
        /*04c0*/ 	.short	0x010a
        /*04c2*/ 	.byte	0x05
	.zero		1


	//   ....[61]....
        /*04c4*/ 	.word	0x00002c50
        /*04c8*/ 	.word	0x000000ff
        /*04cc*/ 	.word	0x00000000
        /*04d0*/ 	.short	0x010a
        /*04d2*/ 	.byte	0x05
	.zero		1


	//   ....[62]....
        /*04d4*/ 	.word	0x00002ce0
        /*04d8*/ 	.word	0x000000ff
        /*04dc*/ 	.word	0x00000000
        /*04e0*/ 	.short	0x010a
        /*04e2*/ 	.byte	0x05
	.zero		1


	//   ....[63]....
        /*04e4*/ 	.word	0x00002d80
        /*04e8*/ 	.word	0x00000000
        /*04ec*/ 	.word	0x00000000
        /*04f0*/ 	.short	0x010a
        /*04f2*/ 	.byte	0xff
	.zero		1


	//   ....[64]....
        /*04f4*/ 	.word	0x00002eb0
        /*04f8*/ 	.word	0x00000000
        /*04fc*/ 	.word	0x00000130
        /*0500*/ 	.short	0x010a
        /*0502*/ 	.byte	0xff
	.zero		1


	//   ....[65]....
        /*0504*/ 	.word	0x00002f20
        /*0508*/ 	.word	0x00000004
        /*050c*/ 	.word	0x00000000
        /*0510*/ 	.short	0x0101
        /*0512*/ 	.byte	0xff
	.zero		1


	//   ....[66]....
        /*0514*/ 	.word	0x00002f40
        /*0518*/ 	.word	0x000000ff
        /*051c*/ 	.word	0x000000e0
        /*0520*/ 	.short	0x010a
        /*0522*/ 	.byte	0x05
	.zero		1


	//   ....[67]....
        /*0524*/ 	.word	0x00003060
        /*0528*/ 	.word	0x00000000
        /*052c*/ 	.word	0x000000d0
        /*0530*/ 	.short	0x010a
        /*0532*/ 	.byte	0xff
	.zero		1


	//   ....[68]....
        /*0534*/ 	.word	0x00003160
        /*0538*/ 	.word	0x00000000
        /*053c*/ 	.word	0x00000000
        /*0540*/ 	.short	0x0101
        /*0542*/ 	.byte	0xff
	.zero		1


	//   ....[69]....
        /*0544*/ 	.word	0x000031f0
        /*0548*/ 	.word	0x000000ff
        /*054c*/ 	.word	0x000000e0
        /*0550*/ 	.short	0x0106
        /*0552*/ 	.byte	0x05
	.zero		1


	//   ....[70]....
        /*0554*/ 	.word	0x00003210
        /*0558*/ 	.word	0x000000ff
        /*055c*/ 	.word	0x000000e0
        /*0560*/ 	.short	0x010a
        /*0562*/ 	.byte	0x05
	.zero		1


	//   ....[71]....
        /*0564*/ 	.word	0x000032a0
        /*0568*/ 	.word	0x000000ff
        /*056c*/ 	.word	0x000000e0
        /*0570*/ 	.short	0x0106
        /*0572*/ 	.byte	0x04
	.zero		1


	//   ....[72]....
        /*0574*/ 	.word	0x000032e0
        /*0578*/ 	.word	0x00000000
        /*057c*/ 	.word	0x000000e0
        /*0580*/ 	.short	0x010a
        /*0582*/ 	.byte	0xff
	.zero		1


	//   ....[73]....
        /*0584*/ 	.word	0x00003520
        /*0588*/ 	.word	0x000000ff
        /*058c*/ 	.word	0x00000008
        /*0590*/ 	.short	0x010a
        /*0592*/ 	.byte	0x06
	.zero		1


	//   ....[74]....
        /*0594*/ 	.word	0x00003540
        /*0598*/ 	.word	0x000000ff
        /*059c*/ 	.word	0x00000008
        /*05a0*/ 	.short	0x010a
        /*05a2*/ 	.byte	0x06
	.zero		1


	//   ....[75]....
        /*05a4*/ 	.word	0x000036d0
        /*05a8*/ 	.word	0x000000ff
        /*05ac*/ 	.word	0x00000008
        /*05b0*/ 	.short	0x010a
        /*05b2*/ 	.byte	0x06
	.zero		1


	//   ....[76]....
        /*05b4*/ 	.word	0x000036f0
        /*05b8*/ 	.word	0x000000ff
        /*05bc*/ 	.word	0x00000008
        /*05c0*/ 	.short	0x010a
        /*05c2*/ 	.byte	0x06
	.zero		1


	//   ....[77]....
        /*05c4*/ 	.word	0x000037b0
        /*05c8*/ 	.word	0x000000ff
        /*05cc*/ 	.word	0x00000000
        /*05d0*/ 	.short	0x0101
        /*05d2*/ 	.byte	0x07
	.zero		1


	//   ....[78]....
        /*05d4*/ 	.word	0x00003b70
        /*05d8*/ 	.word	0x00000000
        /*05dc*/ 	.word	0x000000d0
        /*05e0*/ 	.short	0x010a
        /*05e2*/ 	.byte	0xff
	.zero		1


	//   ....[79]....
        /*05e4*/ 	.word	0x00003c30
        /*05e8*/ 	.word	0x00000000
        /*05ec*/ 	.word	0x00000000
        /*05f0*/ 	.short	0x0101
        /*05f2*/ 	.byte	0xff
	.zero		1


	//   ....[80]....
        /*05f4*/ 	.word	0x00003ce0
        /*05f8*/ 	.word	0x000000ff
        /*05fc*/ 	.word	0x00000000
        /*0600*/ 	.short	0x010a
        /*0602*/ 	.byte	0x09
	.zero		1


	//   ....[81]....
        /*0604*/ 	.word	0x00003d00
        /*0608*/ 	.word	0x000000ff
        /*060c*/ 	.word	0x00000110
        /*0610*/ 	.short	0x010a
        /*0612*/ 	.byte	0x08
	.zero		1


	//   ....[82]....
        /*0614*/ 	.word	0x00003db0
        /*0618*/ 	.word	0x000000ff
        /*061c*/ 	.word	0x00000000
        /*0620*/ 	.short	0x010a
        /*0622*/ 	.byte	0x0e
	.zero		1


	//   ....[83]....
        /*0624*/ 	.word	0x00003ee0
        /*0628*/ 	.word	0x000000ff
        /*062c*/ 	.word	0x00000000
        /*0630*/ 	.short	0x010a
        /*0632*/ 	.byte	0x26
	.zero		1


	//   ....[84]....
        /*0634*/ 	.word	0x00004320
        /*0638*/ 	.word	0x000000ff
        /*063c*/ 	.word	0x00000000
        /*0640*/ 	.short	0x010a
        /*0642*/ 	.byte	0x08
	.zero		1


	//   ....[85]....
        /*0644*/ 	.word	0x000043b0
        /*0648*/ 	.word	0x000000ff
        /*064c*/ 	.word	0x00000000
        /*0650*/ 	.short	0x010a
        /*0652*/ 	.byte	0x08
	.zero		1


	//   ....[86]....
        /*0654*/ 	.word	0x00004440
        /*0658*/ 	.word	0x000000ff
        /*065c*/ 	.word	0x00000000
        /*0660*/ 	.short	0x010a
        /*0662*/ 	.byte	0x08
	.zero		1


	//   ....[87]....
        /*0664*/ 	.word	0x000044e0
        /*0668*/ 	.word	0x00000000
        /*066c*/ 	.word	0x00000000
        /*0670*/ 	.short	0x010a
        /*0672*/ 	.byte	0xff
	.zero		1


	//   ....[88]....
        /*0674*/ 	.word	0x00004520
        /*0678*/ 	.word	0x00000000
        /*067c*/ 	.word	0x00000000
        /*0680*/ 	.short	0x010a
        /*0682*/ 	.byte	0xff
	.zero		1


	//   ....[89]....
        /*0684*/ 	.word	0x00004590
        /*0688*/ 	.word	0x000000ff
        /*068c*/ 	.word	0x00000000
        /*0690*/ 	.short	0x0101
        /*0692*/ 	.byte	0x05
	.zero		1


	//   ....[90]....
        /*0694*/ 	.word	0x000045d0
        /*0698*/ 	.word	0x000000ff
        /*069c*/ 	.word	0x00000150
        /*06a0*/ 	.short	0x010a
        /*06a2*/ 	.byte	0x07
	.zero		1


	//   ....[91]....
        /*06a4*/ 	.word	0x00004620
        /*06a8*/ 	.word	0x000000ff
        /*06ac*/ 	.word	0x00000000
        /*06b0*/ 	.short	0x0101
        /*06b2*/ 	.byte	0x05
	.zero		1


	//   ....[92]....
        /*06b4*/ 	.word	0x00004a20
        /*06b8*/ 	.word	0x00000000
        /*06bc*/ 	.word	0x000000d0
        /*06c0*/ 	.short	0x010a
        /*06c2*/ 	.byte	0xff
	.zero		1


	//   ....[93]....
        /*06c4*/ 	.word	0x00004b00
        /*06c8*/ 	.word	0x00000000
        /*06cc*/ 	.word	0x00000000
        /*06d0*/ 	.short	0x0101
        /*06d2*/ 	.byte	0xff
	.zero		1


	//   ....[94]....
        /*06d4*/ 	.word	0x00004e20
        /*06d8*/ 	.word	0x000000ff
        /*06dc*/ 	.word	0x000000c8
        /*06e0*/ 	.short	0x010a
        /*06e2*/ 	.byte	0x06
	.zero		1


	//   ....[95]....
        /*06e4*/ 	.word	0x00005000
        /*06e8*/ 	.word	0x000000ff
        /*06ec*/ 	.word	0x000000b0
        /*06f0*/ 	.short	0x010a
        /*06f2*/ 	.byte	0x0d
	.zero		1


	//   ....[96]....
        /*06f4*/ 	.word	0x00005310
        /*06f8*/ 	.word	0x000000ff
        /*06fc*/ 	.word	0x000000a0
        /*0700*/ 	.short	0x010b
        /*0702*/ 	.byte	0x0d
	.zero		1


	//   ....[97]....
        /*0704*/ 	.word	0x00005370
        /*0708*/ 	.word	0x000000ff
        /*070c*/ 	.word	0x00000000
        /*0710*/ 	.short	0x0101
        /*0712*/ 	.byte	0x0e
	.zero		1


	//   ....[98]....
        /*0714*/ 	.word	0x000053c0
        /*0718*/ 	.word	0x000000ff
        /*071c*/ 	.word	0x00000000
        /*0720*/ 	.short	0x010a
        /*0722*/ 	.byte	0x04
	.zero		1


	//   ....[99]....
        /*0724*/ 	.word	0x00005460
        /*0728*/ 	.word	0x00000000
        /*072c*/ 	.word	0x00000000
        /*0730*/ 	.short	0x010a
        /*0732*/ 	.byte	0xff
	.zero		1


	//   ....[100]....
        /*0734*/ 	.word	0x000057e0
        /*0738*/ 	.word	0x00000000
        /*073c*/ 	.word	0x000000d0
        /*0740*/ 	.short	0x010a
        /*0742*/ 	.byte	0xff
	.zero		1


	//   ....[101]....
        /*0744*/ 	.word	0x000058f0
        /*0748*/ 	.word	0x00000000
        /*074c*/ 	.word	0x00000000
        /*0750*/ 	.short	0x0101
        /*0752*/ 	.byte	0xff
	.zero		1


	//   ....[102]....
        /*0754*/ 	.word	0x00006250
        /*0758*/ 	.word	0x00000003
        /*075c*/ 	.word	0x000000a0
        /*0760*/ 	.short	0x010a
        /*0762*/ 	.byte	0xff
	.zero		1


	//   ....[103]....
        /*0764*/ 	.word	0x00006260
        /*0768*/ 	.word	0x0000004c
        /*076c*/ 	.word	0x000000f0
        /*0770*/ 	.short	0x010a
        /*0772*/ 	.byte	0xff
	.zero		1


	//   ....[104]....
        /*0774*/ 	.word	0x000063b0
        /*0778*/ 	.word	0x00000003
        /*077c*/ 	.word	0x000000a0
        /*0780*/ 	.short	0x010a
        /*0782*/ 	.byte	0xff
	.zero		1


	//   ....[105]....
        /*0784*/ 	.word	0x00006450
        /*0788*/ 	.word	0x0000004c
        /*078c*/ 	.word	0x000000f0
        /*0790*/ 	.short	0x010a
        /*0792*/ 	.byte	0xff
	.zero		1


	//   ....[106]....
        /*0794*/ 	.word	0x00006950
        /*0798*/ 	.word	0x00000011
        /*079c*/ 	.word	0x00000000
        /*07a0*/ 	.short	0x0101
        /*07a2*/ 	.byte	0xff
	.zero		1


	//   ....[107]....
        /*07a4*/ 	.word	0x00006c00
        /*07a8*/ 	.word	0x00000002
        /*07ac*/ 	.word	0x00000000
        /*07b0*/ 	.short	0x0101
        /*07b2*/ 	.byte	0xff
	.zero		1


	//   ....[108]....
        /*07b4*/ 	.word	0x00006ea0
        /*07b8*/ 	.word	0x00000003
        /*07bc*/ 	.word	0x00000140
        /*07c0*/ 	.short	0x010a
        /*07c2*/ 	.byte	0xff
	.zero		1


	//   ....[109]....
        /*07c4*/ 	.word	0x00006f00
        /*07c8*/ 	.word	0x00000002
        /*07cc*/ 	.word	0x00000050
        /*07d0*/ 	.short	0x010a
        /*07d2*/ 	.byte	0xff
	.zero		1


	//   ....[110]....
        /*07d4*/ 	.word	0x00006f60
        /*07d8*/ 	.word	0x00000002
        /*07dc*/ 	.word	0x00000050
        /*07e0*/ 	.short	0x010a
        /*07e2*/ 	.byte	0xff
	.zero		1


	//   ....[111]....
        /*07e4*/ 	.word	0x00006fb0
        /*07e8*/ 	.word	0x00000002
        /*07ec*/ 	.word	0x000000d0
        /*07f0*/ 	.short	0x010a
        /*07f2*/ 	.byte	0xff
	.zero		1


	//   ....[112]....
        /*07f4*/ 	.word	0x00007010
        /*07f8*/ 	.word	0x00000000
        /*07fc*/ 	.word	0x00000000
        /*0800*/ 	.short	0x010a
        /*0802*/ 	.byte	0xff
	.zero		1


	//   ....[113]....
        /*0804*/ 	.word	0x00007070
        /*0808*/ 	.word	0x00000000
        /*080c*/ 	.word	0x00000000
        /*0810*/ 	.short	0x010a
        /*0812*/ 	.byte	0xff
	.zero		1


	//   ....[114]....
        /*0814*/ 	.word	0x000070d0
        /*0818*/ 	.word	0x00000000
        /*081c*/ 	.word	0x00000000
        /*0820*/ 	.short	0x010a
        /*0822*/ 	.byte	0xff
	.zero		1


	//   ....[115]....
        /*0824*/ 	.word	0x00007130
        /*0828*/ 	.word	0x00000000
        /*082c*/ 	.word	0x00000000
        /*0830*/ 	.short	0x010a
        /*0832*/ 	.byte	0xff
	.zero		1


	//   ....[116]....
        /*0834*/ 	.word	0x00007190
        /*0838*/ 	.word	0x00000000
        /*083c*/ 	.word	0x00000000
        /*0840*/ 	.short	0x010a
        /*0842*/ 	.byte	0xff
	.zero		1


	//   ....[117]....
        /*0844*/ 	.word	0x000071f0
        /*0848*/ 	.word	0x00000000
        /*084c*/ 	.word	0x00000000
        /*0850*/ 	.short	0x010a
        /*0852*/ 	.byte	0xff
	.zero		1


	//   ....[118]....
        /*0854*/ 	.word	0x00007250
        /*0858*/ 	.word	0x00000000
        /*085c*/ 	.word	0x00000000
        /*0860*/ 	.short	0x010a
        /*0862*/ 	.byte	0xff
	.zero		1


	//   ....[119]....
        /*0864*/ 	.word	0x000072b0
        /*0868*/ 	.word	0x00000000
        /*086c*/ 	.word	0x00000000
        /*0870*/ 	.short	0x010a
        /*0872*/ 	.byte	0xff
	.zero		1


	//   ....[120]....
        /*0874*/ 	.word	0x00007310
        /*0878*/ 	.word	0x00000000
        /*087c*/ 	.word	0x00000000
        /*0880*/ 	.short	0x010a
        /*0882*/ 	.byte	0xff
	.zero		1


	//   ....[121]....
        /*0884*/ 	.word	0x00007360
        /*0888*/ 	.word	0x00000000
        /*088c*/ 	.word	0x00000130
        /*0890*/ 	.short	0x010a
        /*0892*/ 	.byte	0xff
	.zero		1


	//   ....[122]....
        /*0894*/ 	.word	0x000073c0
        /*0898*/ 	.word	0x00000000
        /*089c*/ 	.word	0x000000e0
        /*08a0*/ 	.short	0x010a
        /*08a2*/ 	.byte	0xff
	.zero		1


	//   ....[123]....
        /*08a4*/ 	.word	0x00007410
        /*08a8*/ 	.word	0x00000000
        /*08ac*/ 	.word	0x000000d0
        /*08b0*/ 	.short	0x010a
        /*08b2*/ 	.byte	0xff
	.zero		1


	//   ....[124]....
        /*08b4*/ 	.word	0x00007470
        /*08b8*/ 	.word	0x00000000
        /*08bc*/ 	.word	0x000000e0
        /*08c0*/ 	.short	0x010a
        /*08c2*/ 	.byte	0xff
	.zero		1


	//   ....[125]....
        /*08c4*/ 	.word	0x000074d0
        /*08c8*/ 	.word	0x00000004
        /*08cc*/ 	.word	0x00000008
        /*08d0*/ 	.short	0x010a
        /*08d2*/ 	.byte	0xff
	.zero		1


	//   ....[126]....
        /*08d4*/ 	.word	0x000075b0
        /*08d8*/ 	.word	0x00000002
        /*08dc*/ 	.word	0x00000008
        /*08e0*/ 	.short	0x010a
        /*08e2*/ 	.byte	0xff
	.zero		1


	//   ....[127]....
        /*08e4*/ 	.word	0x00007600
        /*08e8*/ 	.word	0x00000000
        /*08ec*/ 	.word	0x000000d0
        /*08f0*/ 	.short	0x010a
        /*08f2*/ 	.byte	0xff
	.zero		1


	//   ....[128]....
        /*08f4*/ 	.word	0x00007660
        /*08f8*/ 	.word	0x00000000
        /*08fc*/ 	.word	0x00000110
        /*0900*/ 	.short	0x010a
        /*0902*/ 	.byte	0xff
	.zero		1


	//   ....[129]....
        /*0904*/ 	.word	0x000076c0
        /*0908*/ 	.word	0x00000000
        /*090c*/ 	.word	0x00000000
        /*0910*/ 	.short	0x010a
        /*0912*/ 	.byte	0xff
	.zero		1


	//   ....[130]....
        /*0914*/ 	.word	0x00007720
        /*0918*/ 	.word	0x00000000
        /*091c*/ 	.word	0x00000000
        /*0920*/ 	.short	0x010a
        /*0922*/ 	.byte	0xff
	.zero		1


	//   ....[131]....
        /*0924*/ 	.word	0x00007780
        /*0928*/ 	.word	0x00000000
        /*092c*/ 	.word	0x00000000
        /*0930*/ 	.short	0x010a
        /*0932*/ 	.byte	0xff
	.zero		1


	//   ....[132]....
        /*0934*/ 	.word	0x000077e0
        /*0938*/ 	.word	0x00000000
        /*093c*/ 	.word	0x00000000
        /*0940*/ 	.short	0x010a
        /*0942*/ 	.byte	0xff
	.zero		1


	//   ....[133]....
        /*0944*/ 	.word	0x00007840
        /*0948*/ 	.word	0x00000000
        /*094c*/ 	.word	0x00000150
        /*0950*/ 	.short	0x010a
        /*0952*/ 	.byte	0xff
	.zero		1


	//   ....[134]....
        /*0954*/ 	.word	0x00007890
        /*0958*/ 	.word	0x00000000
        /*095c*/ 	.word	0x000000d0
        /*0960*/ 	.short	0x010a
        /*0962*/ 	.byte	0xff
	.zero		1


	//   ....[135]....
        /*0964*/ 	.word	0x000078f0
        /*0968*/ 	.word	0x00000000
        /*096c*/ 	.word	0x000000c8
        /*0970*/ 	.short	0x010a
        /*0972*/ 	.byte	0xff
	.zero		1


	//   ....[136]....
        /*0974*/ 	.word	0x00007950
        /*0978*/ 	.word	0x00000003
        /*097c*/ 	.word	0x000000b0
        /*0980*/ 	.short	0x010a
        /*0982*/ 	.byte	0xff
	.zero		1


	//   ....[137]....
        /*0984*/ 	.word	0x000079b0
        /*0988*/ 	.word	0x00000000
        /*098c*/ 	.word	0x00000000
        /*0990*/ 	.short	0x010a
        /*0992*/ 	.byte	0xff
	.zero		1


	//   ....[138]....
        /*0994*/ 	.word	0x00007a00
        /*0998*/ 	.word	0x00000000
        /*099c*/ 	.word	0x000000d0
        /*09a0*/ 	.short	0x010a
        /*09a2*/ 	.byte	0xff
	.zero		1


	//   ....[139]....
        /*09a4*/ 	.word	0x00007a50
        /*09a8*/ 	.word	0x00000003
        /*09ac*/ 	.word	0x000000a0
        /*09b0*/ 	.short	0x010a
        /*09b2*/ 	.byte	0xff
	.zero		1


	//   ....[140]....
        /*09b4*/ 	.word	0x00007aa0
        /*09b8*/ 	.word	0x0000004c
        /*09bc*/ 	.word	0x000000f0
        /*09c0*/ 	.short	0x010a
        /*09c2*/ 	.byte	0xff
	.zero		1


	//----- nvinfo : EIATTR_NUM_MBARRIERS
	.align		4
.L_47:
        /*09c4*/ 	.byte	0x03, 0x38
        /*09c6*/ 	.short	0x002b


	//----- nvinfo : EIATTR_EXIT_INSTR_OFFSETS
	.align		4
        /*09c8*/ 	.byte	0x04, 0x1c
        /*09ca*/ 	.short	(.L_49 - .L_48)


	//   ....[0]....
.L_48:
        /*09cc*/ 	.word	0x00002db0


	//   ....[1]....
        /*09d0*/ 	.word	0x000032b0


	//   ....[2]....
        /*09d4*/ 	.word	0x00003310


	//   ....[3]....
        /*09d8*/ 	.word	0x00004850


	//   ....[4]....
        /*09dc*/ 	.word	0x00005490


	//   ....[5]....
        /*09e0*/ 	.word	0x000054d0


	//   ....[6]....
        /*09e4*/ 	.word	0x00006db0


	//   ....[7]....
        /*09e8*/ 	.word	0x00006e30


	//   ....[8]....
        /*09ec*/ 	.word	0x00006e60


	//   ....[9]....
        /*09f0*/ 	.word	0x00006e90


	//----- nvinfo : EIATTR_MAX_THREADS
	.align		4
.L_49:
        /*09f4*/ 	.byte	0x04, 0x05
        /*09f6*/ 	.short	(.L_51 - .L_50)
.L_50:
        /*09f8*/ 	.word	0x00000100
        /*09fc*/ 	.word	0x00000001
        /*0a00*/ 	.word	0x00000001


	//----- nvinfo : EIATTR_CRS_STACK_SIZE
	.align		4
.L_51:
        /*0a04*/ 	.byte	0x04, 0x1e
        /*0a06*/ 	.short	(.L_53 - .L_52)
.L_52:
        /*0a08*/ 	.word	0x00000000


	//----- nvinfo : EIATTR_CBANK_PARAM_SIZE
	.align		4
.L_53:
        /*0a0c*/ 	.byte	0x03, 0x19
        /*0a0e*/ 	.short	0x0800


	//----- nvinfo : EIATTR_PARAM_CBANK
	.align		4
        /*0a10*/ 	.byte	0x04, 0x0a
        /*0a12*/ 	.short	(.L_55 - .L_54)
	.align		4
.L_54:
        /*0a14*/ 	.word	index@(.nv.constant0._ZN7cutlass13device_kernelINS_4gemm6kernel13GemmUniversalIN4cute5tupleIJiiiiEEENS1_10collective13CollectiveMmaINS1_35MainloopSm100TmaUmmaWarpSpecializedILi10ELi2ELi4ENS5_IJNS4_1CILi2EEENSA_ILi1EEESC_EEEEENS5_IJNSA_ILi128EEENSA_ILi32EEESF_EEENS_6half_tENS5_IJlSC_lEEESI_SJ_NS4_8TiledMMAINS4_8MMA_AtomIJNS4_26SM100_MMA_F16BF16_2x1SM_SSISI_SI_fLi128ELi32ELNS4_4UMMA5MajorE0ELSO_0ELNSN_7ScaleInE0ELSP_0EEEEEENS4_6LayoutINS5_IJSC_SC_SC_EEENS5_IJNSA_ILi0EEESU_SU_EEEEENS5_IJNS4_10UnderscoreESX_SX_EEEEENS4_18SM100_TMA_2SM_LOADENS4_14ComposedLayoutINS4_7SwizzleILi3ELi4ELi3EEENS4_18smem_ptr_flag_bitsILi16EEENSS_INS5_IJNSA_ILi8EEENSA_ILi64EEEEEENS5_IJS17_SC_EEEEEEEvNS4_8identityES10_S1B_vS1C_EENS_8epilogue10collective18CollectiveEpilogueINS1E_23Sm100TmaWarpSpecializedILi2ELi1ELi16ELb1ELb0EEEJNS5_IJS17_SG_SF_EEENS5_IJNSS_IS17_SC_EENSS_ISG_SC_EEEEESI_SJ_SI_SJ_NS1E_6fusion15FusionCallbacksIS1I_NS1N_17LinearCombinationISI_fSI_fLNS_15FloatRoundStyleE2EEES1J_S1M_JEEENS4_5SM1004TMEM4LOAD26SM100_TMEM_LOAD_32dp32b16xENS4_13SM90_TMA_LOADENS11_INS12_ILi2ELi4ELi3EEES15_NSS_INS5_IJS16_SG_EEENS5_IJSG_SC_EEEEEEENS4_39AutoVectorizingCopyWithAssumedAlignmentILi128EEENS4_14SM90_TMA_STOREES22_S24_S24_EEEvvEEEEvNT_6ParamsE)
        /*0a18*/ 	.short	0x0380
        /*0a1a*/ 	.short	0x0800


	//----- nvinfo : EIATTR_SW_WAR
	.align		4
.L_55:
        /*0a1c*/ 	.byte	0x04, 0x36
        /*0a1e*/ 	.short	(.L_57 - .L_56)
.L_56:
        /*0a20*/ 	.word	0x00000008
.L_57:


//--------------------- .nv.callgraph             --------------------------
	.section	.nv.callgraph,"",@"SHT_CUDA_CALLGRAPH"
	.align	4
	.sectionentsize	8
	.align		4
        /*0000*/ 	.word	0x00000000
	.align		4
        /*0004*/ 	.word	0xffffffff
	.align		4
        /*0008*/ 	.word	index@(_ZN7cutlass13device_kernelINS_4gemm6kernel13GemmUniversalIN4cute5tupleIJiiiiEEENS1_10collective13CollectiveMmaINS1_35MainloopSm100TmaUmmaWarpSpecializedILi10ELi2ELi4ENS5_IJNS4_1CILi2EEENSA_ILi1EEESC_EEEEENS5_IJNSA_ILi128EEENSA_ILi32EEESF_EEENS_6half_tENS5_IJlSC_lEEESI_SJ_NS4_8TiledMMAINS4_8MMA_AtomIJNS4_26SM100_MMA_F16BF16_2x1SM_SSISI_SI_fLi128ELi32ELNS4_4UMMA5MajorE0ELSO_0ELNSN_7ScaleInE0ELSP_0EEEEEENS4_6LayoutINS5_IJSC_SC_SC_EEENS5_IJNSA_ILi0EEESU_SU_EEEEENS5_IJNS4_10UnderscoreESX_SX_EEEEENS4_18SM100_TMA_2SM_LOADENS4_14ComposedLayoutINS4_7SwizzleILi3ELi4ELi3EEENS4_18smem_ptr_flag_bitsILi16EEENSS_INS5_IJNSA_ILi8EEENSA_ILi64EEEEEENS5_IJS17_SC_EEEEEEEvNS4_8identityES10_S1B_vS1C_EENS_8epilogue10collective18CollectiveEpilogueINS1E_23Sm100TmaWarpSpecializedILi2ELi1ELi16ELb1ELb0EEEJNS5_IJS17_SG_SF_EEENS5_IJNSS_IS17_SC_EENSS_ISG_SC_EEEEESI_SJ_SI_SJ_NS1E_6fusion15FusionCallbacksIS1I_NS1N_17LinearCombinationISI_fSI_fLNS_15FloatRoundStyleE2EEES1J_S1M_JEEENS4_5SM1004TMEM4LOAD26SM100_TMEM_LOAD_32dp32b16xENS4_13SM90_TMA_LOADENS11_INS12_ILi2ELi4ELi3EEES15_NSS_INS5_IJS16_SG_EEENS5_IJSG_SC_EEEEEEENS4_39AutoVectorizingCopyWithAssumedAlignmentILi128EEENS4_14SM90_TMA_STOREES22_S24_S24_EEEvvEEEEvNT_6ParamsE)
	.align		4
        /*000c*/ 	.word	index@(__assertfail)
	.align		4
        /*0010*/ 	.word	0x00000000
	.align		4
        /*0014*/ 	.word	0xfffffffe
	.align		4
        /*0018*/ 	.word	0x00000000
	.align		4
        /*001c*/ 	.word	0xfffffffd
	.align		4
        /*0020*/ 	.word	0x00000000
	.align		4
        /*0024*/ 	.word	0xfffffffc


//--------------------- .nv.constant4             --------------------------
	.section	.nv.constant4,"a",@progbits
	.align	8
	.align		8
.nv.constant4:
        /*0000*/ 	.dword	__assertfail
	.align		8
        /*0008*/ 	.dword	__unnamed_1
	.align		8
        /*0010*/ 	.dword	__unnamed_2
	.align		8
        /*0018*/ 	.dword	_ZN40_INTERNAL_2d94d017_4_k_cu_dad4bd5d_155894cuda3std3__45__cpo5beginE
	.align		8
        /*0020*/ 	.dword	_ZN40_INTERNAL_2d94d017_4_k_cu_dad4bd5d_155894cuda3std3__45__cpo3endE
	.align		8
        /*0028*/ 	.dword	_ZN40_INTERNAL_2d94d017_4_k_cu_dad4bd5d_155894cuda3std3__45__cpo6cbeginE
	.align		8
        /*0030*/ 	.dword	_ZN40_INTERNAL_2d94d017_4_k_cu_dad4bd5d_155894cuda3std3__45__cpo4cendE
	.align		8
        /*0038*/ 	.dword	_ZN40_INTERNAL_2d94d017_4_k_cu_dad4bd5d_155894cuda3std3__442_GLOBAL__N__2d94d017_4_k_cu_dad4bd5d_155896ignoreE
	.align		8
        /*0040*/ 	.dword	_ZN40_INTERNAL_2d94d017_4_k_cu_dad4bd5d_155894cuda3std3__419piecewise_constructE
	.align		8
        /*0048*/ 	.dword	_ZN40_INTERNAL_2d94d017_4_k_cu_dad4bd5d_155894cuda3std3__48in_placeE
	.align		8
        /*0050*/ 	.dword	_ZN40_INTERNAL_2d94d017_4_k_cu_dad4bd5d_155894cuda3std6ranges3__45__cpo4swapE
	.align		8
        /*0058*/ 	.dword	_ZN40_INTERNAL_2d94d017_4_k_cu_dad4bd5d_155894cuda3std6ranges3__45__cpo9iter_moveE
	.align		8
        /*0060*/ 	.dword	_ZN40_INTERNAL_2d94d017_4_k_cu_dad4bd5d_155894cute7productE
	.align		8
        /*0068*/ 	.dword	_ZN40_INTERNAL_2d94d017_4_k_cu_dad4bd5d_155894cute1_E
	.align		8
        /*0070*/ 	.dword	$str$25
	.align		8
        /*0078*/ 	.dword	$str$26
	.align		8
        /*0080*/ 	.dword	$str$27
	.align		8
        /*0088*/ 	.dword	$str$28


//--------------------- .text._ZN7cutlass13device_kernelINS_4gemm6kernel13GemmUniversalIN4cute5tupleIJiiiiEEENS1_10collective13CollectiveMmaINS1_35MainloopSm100TmaUmmaWarpSpecializedILi10ELi2ELi4ENS5_IJNS4_1CILi2EEENSA_ILi1EEESC_EEEEENS5_IJNSA_ILi128EEENSA_ILi32EEESF_EEENS_6half_tENS5_IJlSC_lEEESI_SJ_NS4_8TiledMMAINS4_8MMA_AtomIJNS4_26SM100_MMA_F16BF16_2x1SM_SSISI_SI_fLi128ELi32ELNS4_4UMMA5MajorE0ELSO_0ELNSN_7ScaleInE0ELSP_0EEEEEENS4_6LayoutINS5_IJSC_SC_SC_EEENS5_IJNSA_ILi0EEESU_SU_EEEEENS5_IJNS4_10UnderscoreESX_SX_EEEEENS4_18SM100_TMA_2SM_LOADENS4_14ComposedLayoutINS4_7SwizzleILi3ELi4ELi3EEENS4_18smem_ptr_flag_bitsILi16EEENSS_INS5_IJNSA_ILi8EEENSA_ILi64EEEEEENS5_IJS17_SC_EEEEEEEvNS4_8identityES10_S1B_vS1C_EENS_8epilogue10collective18CollectiveEpilogueINS1E_23Sm100TmaWarpSpecializedILi2ELi1ELi16ELb1ELb0EEEJNS5_IJS17_SG_SF_EEENS5_IJNSS_IS17_SC_EENSS_ISG_SC_EEEEESI_SJ_SI_SJ_NS1E_6fusion15FusionCallbacksIS1I_NS1N_17LinearCombinationISI_fSI_fLNS_15FloatRoundStyleE2EEES1J_S1M_JEEENS4_5SM1004TMEM4LOAD26SM100_TMEM_LOAD_32dp32b16xENS4_13SM90_TMA_LOADENS11_INS12_ILi2ELi4ELi3EEES15_NSS_INS5_IJS16_SG_EEENS5_IJSG_SC_EEEEEEENS4_39AutoVectorizingCopyWithAssumedAlignmentILi128EEENS4_14SM90_TMA_STOREES22_S24_S24_EEEvvEEEEvNT_6ParamsE --------------------------
	.section	.text._ZN7cutlass13device_kernelINS_4gemm6kernel13GemmUniversalIN4cute5tupleIJiiiiEEENS1_10collective13CollectiveMmaINS1_35MainloopSm100TmaUmmaWarpSpecializedILi10ELi2ELi4ENS5_IJNS4_1CILi2EEENSA_ILi1EEESC_EEEEENS5_IJNSA_ILi128EEENSA_ILi32EEESF_EEENS_6half_tENS5_IJlSC_lEEESI_SJ_NS4_8TiledMMAINS4_8MMA_AtomIJNS4_26SM100_MMA_F16BF16_2x1SM_SSISI_SI_fLi128ELi32ELNS4_4UMMA5MajorE0ELSO_0ELNSN_7ScaleInE0ELSP_0EEEEEENS4_6LayoutINS5_IJSC_SC_SC_EEENS5_IJNSA_ILi0EEESU_SU_EEEEENS5_IJNS4_10UnderscoreESX_SX_EEEEENS4_18SM100_TMA_2SM_LOADENS4_14ComposedLayoutINS4_7SwizzleILi3ELi4ELi3EEENS4_18smem_ptr_flag_bitsILi16EEENSS_INS5_IJNSA_ILi8EEENSA_ILi64EEEEEENS5_IJS17_SC_EEEEEEEvNS4_8identityES10_S1B_vS1C_EENS_8epilogue10collective18CollectiveEpilogueINS1E_23Sm100TmaWarpSpecializedILi2ELi1ELi16ELb1ELb0EEEJNS5_IJS17_SG_SF_EEENS5_IJNSS_IS17_SC_EENSS_ISG_SC_EEEEESI_SJ_SI_SJ_NS1E_6fusion15FusionCallbacksIS1I_NS1N_17LinearCombinationISI_fSI_fLNS_15FloatRoundStyleE2EEES1J_S1M_JEEENS4_5SM1004TMEM4LOAD26SM100_TMEM_LOAD_32dp32b16xENS4_13SM90_TMA_LOADENS11_INS12_ILi2ELi4ELi3EEES15_NSS_INS5_IJS16_SG_EEENS5_IJSG_SC_EEEEEEENS4_39AutoVectorizingCopyWithAssumedAlignmentILi128EEENS4_14SM90_TMA_STOREES22_S24_S24_EEEvvEEEEvNT_6ParamsE,"ax",@progbits
	.align	128
.text._ZN7cutlass13device_kernelINS_4gemm6kernel13GemmUniversalIN4cute5tupleIJiiiiEEENS1_10collective13CollectiveMmaINS1_35MainloopSm100TmaUmmaWarpSpecializedILi10ELi2ELi4ENS5_IJNS4_1CILi2EEENSA_ILi1EEESC_EEEEENS5_IJNSA_ILi128EEENSA_ILi32EEESF_EEENS_6half_tENS5_IJlSC_lEEESI_SJ_NS4_8TiledMMAINS4_8MMA_AtomIJNS4_26SM100_MMA_F16BF16_2x1SM_SSISI_SI_fLi128ELi32ELNS4_4UMMA5MajorE0ELSO_0ELNSN_7ScaleInE0ELSP_0EEEEEENS4_6LayoutINS5_IJSC_SC_SC_EEENS5_IJNSA_ILi0EEESU_SU_EEEEENS5_IJNS4_10UnderscoreESX_SX_EEEEENS4_18SM100_TMA_2SM_LOADENS4_14ComposedLayoutINS4_7SwizzleILi3ELi4ELi3EEENS4_18smem_ptr_flag_bitsILi16EEENSS_INS5_IJNSA_ILi8EEENSA_ILi64EEEEEENS5_IJS17_SC_EEEEEEEvNS4_8identityES10_S1B_vS1C_EENS_8epilogue10collective18CollectiveEpilogueINS1E_23Sm100TmaWarpSpecializedILi2ELi1ELi16ELb1ELb0EEEJNS5_IJS17_SG_SF_EEENS5_IJNSS_IS17_SC_EENSS_ISG_SC_EEEEESI_SJ_SI_SJ_NS1E_6fusion15FusionCallbacksIS1I_NS1N_17LinearCombinationISI_fSI_fLNS_15FloatRoundStyleE2EEES1J_S1M_JEEENS4_5SM1004TMEM4LOAD26SM100_TMEM_LOAD_32dp32b16xENS4_13SM90_TMA_LOADENS11_INS12_ILi2ELi4ELi3EEES15_NSS_INS5_IJS16_SG_EEENS5_IJSG_SC_EEEEEEENS4_39AutoVectorizingCopyWithAssumedAlignmentILi128EEENS4_14SM90_TMA_STOREES22_S24_S24_EEEvvEEEEvNT_6ParamsE:
        .type           _ZN7cutlass13device_kernelINS_4gemm6kernel13GemmUniversalIN4cute5tupleIJiiiiEEENS1_10collective13CollectiveMmaINS1_35MainloopSm100TmaUmmaWarpSpecializedILi10ELi2ELi4ENS5_IJNS4_1CILi2EEENSA_ILi1EEESC_EEEEENS5_IJNSA_ILi128EEENSA_ILi32EEESF_EEENS_6half_tENS5_IJlSC_lEEESI_SJ_NS4_8TiledMMAINS4_8MMA_AtomIJNS4_26SM100_MMA_F16BF16_2x1SM_SSISI_SI_fLi128ELi32ELNS4_4UMMA5MajorE0ELSO_0ELNSN_7ScaleInE0ELSP_0EEEEEENS4_6LayoutINS5_IJSC_SC_SC_EEENS5_IJNSA_ILi0EEESU_SU_EEEEENS5_IJNS4_10UnderscoreESX_SX_EEEEENS4_18SM100_TMA_2SM_LOADENS4_14ComposedLayoutINS4_7SwizzleILi3ELi4ELi3EEENS4_18smem_ptr_flag_bitsILi16EEENSS_INS5_IJNSA_ILi8EEENSA_ILi64EEEEEENS5_IJS17_SC_EEEEEEEvNS4_8identityES10_S1B_vS1C_EENS_8epilogue10collective18CollectiveEpilogueINS1E_23Sm100TmaWarpSpecializedILi2ELi1ELi16ELb1ELb0EEEJNS5_IJS17_SG_SF_EEENS5_IJNSS_IS17_SC_EENSS_ISG_SC_EEEEESI_SJ_SI_SJ_NS1E_6fusion15FusionCallbacksIS1I_NS1N_17LinearCombinationISI_fSI_fLNS_15FloatRoundStyleE2EEES1J_S1M_JEEENS4_5SM1004TMEM4LOAD26SM100_TMEM_LOAD_32dp32b16xENS4_13SM90_TMA_LOADENS11_INS12_ILi2ELi4ELi3EEES15_NSS_INS5_IJS16_SG_EEENS5_IJSG_SC_EEEEEEENS4_39AutoVectorizingCopyWithAssumedAlignmentILi128EEENS4_14SM90_TMA_STOREES22_S24_S24_EEEvvEEEEvNT_6ParamsE,@function
        .size           _ZN7cutlass13device_kernelINS_4gemm6kernel13GemmUniversalIN4cute5tupleIJiiiiEEENS1_10collective13CollectiveMmaINS1_35MainloopSm100TmaUmmaWarpSpecializedILi10ELi2ELi4ENS5_IJNS4_1CILi2EEENSA_ILi1EEESC_EEEEENS5_IJNSA_ILi128EEENSA_ILi32EEESF_EEENS_6half_tENS5_IJlSC_lEEESI_SJ_NS4_8TiledMMAINS4_8MMA_AtomIJNS4_26SM100_MMA_F16BF16_2x1SM_SSISI_SI_fLi128ELi32ELNS4_4UMMA5MajorE0ELSO_0ELNSN_7ScaleInE0ELSP_0EEEEEENS4_6LayoutINS5_IJSC_SC_SC_EEENS5_IJNSA_ILi0EEESU_SU_EEEEENS5_IJNS4_10UnderscoreESX_SX_EEEEENS4_18SM100_TMA_2SM_LOADENS4_14ComposedLayoutINS4_7SwizzleILi3ELi4ELi3EEENS4_18smem_ptr_flag_bitsILi16EEENSS_INS5_IJNSA_ILi8EEENSA_ILi64EEEEEENS5_IJS17_SC_EEEEEEEvNS4_8identityES10_S1B_vS1C_EENS_8epilogue10collective18CollectiveEpilogueINS1E_23Sm100TmaWarpSpecializedILi2ELi1ELi16ELb1ELb0EEEJNS5_IJS17_SG_SF_EEENS5_IJNSS_IS17_SC_EENSS_ISG_SC_EEEEESI_SJ_SI_SJ_NS1E_6fusion15FusionCallbacksIS1I_NS1N_17LinearCombinationISI_fSI_fLNS_15FloatRoundStyleE2EEES1J_S1M_JEEENS4_5SM1004TMEM4LOAD26SM100_TMEM_LOAD_32dp32b16xENS4_13SM90_TMA_LOADENS11_INS12_ILi2ELi4ELi3EEES15_NSS_INS5_IJS16_SG_EEENS5_IJSG_SC_EEEEEEENS4_39AutoVectorizingCopyWithAssumedAlignmentILi128EEENS4_14SM90_TMA_STOREES22_S24_S24_EEEvvEEEEvNT_6ParamsE,(.L_x_177 - _ZN7cutlass13device_kernelINS_4gemm6kernel13GemmUniversalIN4cute5tupleIJiiiiEEENS1_10collective13CollectiveMmaINS1_35MainloopSm100TmaUmmaWarpSpecializedILi10ELi2ELi4ENS5_IJNS4_1CILi2EEENSA_ILi1EEESC_EEEEENS5_IJNSA_ILi128EEENSA_ILi32EEESF_EEENS_6half_tENS5_IJlSC_lEEESI_SJ_NS4_8TiledMMAINS4_8MMA_AtomIJNS4_26SM100_MMA_F16BF16_2x1SM_SSISI_SI_fLi128ELi32ELNS4_4UMMA5MajorE0ELSO_0ELNSN_7ScaleInE0ELSP_0EEEEEENS4_6LayoutINS5_IJSC_SC_SC_EEENS5_IJNSA_ILi0EEESU_SU_EEEEENS5_IJNS4_10UnderscoreESX_SX_EEEEENS4_18SM100_TMA_2SM_LOADENS4_14ComposedLayoutINS4_7SwizzleILi3ELi4ELi3EEENS4_18smem_ptr_flag_bitsILi16EEENSS_INS5_IJNSA_ILi8EEENSA_ILi64EEEEEENS5_IJS17_SC_EEEEEEEvNS4_8identityES10_S1B_vS1C_EENS_8epilogue10collective18CollectiveEpilogueINS1E_23Sm100TmaWarpSpecializedILi2ELi1ELi16ELb1ELb0EEEJNS5_IJS17_SG_SF_EEENS5_IJNSS_IS17_SC_EENSS_ISG_SC_EEEEESI_SJ_SI_SJ_NS1E_6fusion15FusionCallbacksIS1I_NS1N_17LinearCombinationISI_fSI_fLNS_15FloatRoundStyleE2EEES1J_S1M_JEEENS4_5SM1004TMEM4LOAD26SM100_TMEM_LOAD_32dp32b16xENS4_13SM90_TMA_LOADENS11_INS12_ILi2ELi4ELi3EEES15_NSS_INS5_IJS16_SG_EEENS5_IJSG_SC_EEEEEEENS4_39AutoVectorizingCopyWithAssumedAlignmentILi128EEENS4_14SM90_TMA_STOREES22_S24_S24_EEEvvEEEEvNT_6ParamsE)
        .other          _ZN7cutlass13device_kernelINS_4gemm6kernel13GemmUniversalIN4cute5tupleIJiiiiEEENS1_10collective13CollectiveMmaINS1_35MainloopSm100TmaUmmaWarpSpecializedILi10ELi2ELi4ENS5_IJNS4_1CILi2EEENSA_ILi1EEESC_EEEEENS5_IJNSA_ILi128EEENSA_ILi32EEESF_EEENS_6half_tENS5_IJlSC_lEEESI_SJ_NS4_8TiledMMAINS4_8MMA_AtomIJNS4_26SM100_MMA_F16BF16_2x1SM_SSISI_SI_fLi128ELi32ELNS4_4UMMA5MajorE0ELSO_0ELNSN_7ScaleInE0ELSP_0EEEEEENS4_6LayoutINS5_IJSC_SC_SC_EEENS5_IJNSA_ILi0EEESU_SU_EEEEENS5_IJNS4_10UnderscoreESX_SX_EEEEENS4_18SM100_TMA_2SM_LOADENS4_14ComposedLayoutINS4_7SwizzleILi3ELi4ELi3EEENS4_18smem_ptr_flag_bitsILi16EEENSS_INS5_IJNSA_ILi8EEENSA_ILi64EEEEEENS5_IJS17_SC_EEEEEEEvNS4_8identityES10_S1B_vS1C_EENS_8epilogue10collective18CollectiveEpilogueINS1E_23Sm100TmaWarpSpecializedILi2ELi1ELi16ELb1ELb0EEEJNS5_IJS17_SG_SF_EEENS5_IJNSS_IS17_SC_EENSS_ISG_SC_EEEEESI_SJ_SI_SJ_NS1E_6fusion15FusionCallbacksIS1I_NS1N_17LinearCombinationISI_fSI_fLNS_15FloatRoundStyleE2EEES1J_S1M_JEEENS4_5SM1004TMEM4LOAD26SM100_TMEM_LOAD_32dp32b16xENS4_13SM90_TMA_LOADENS11_INS12_ILi2ELi4ELi3EEES15_NSS_INS5_IJS16_SG_EEENS5_IJSG_SC_EEEEEEENS4_39AutoVectorizingCopyWithAssumedAlignmentILi128EEENS4_14SM90_TMA_STOREES22_S24_S24_EEEvvEEEEvNT_6ParamsE,@"STO_CUDA_ENTRY STV_DEFAULT"
_ZN7cutlass13device_kernelINS_4gemm6kernel13GemmUniversalIN4cute5tupleIJiiiiEEENS1_10collective13CollectiveMmaINS1_35MainloopSm100TmaUmmaWarpSpecializedILi10ELi2ELi4ENS5_IJNS4_1CILi2EEENSA_ILi1EEESC_EEEEENS5_IJNSA_ILi128EEENSA_ILi32EEESF_EEENS_6half_tENS5_IJlSC_lEEESI_SJ_NS4_8TiledMMAINS4_8MMA_AtomIJNS4_26SM100_MMA_F16BF16_2x1SM_SSISI_SI_fLi128ELi32ELNS4_4UMMA5MajorE0ELSO_0ELNSN_7ScaleInE0ELSP_0EEEEEENS4_6LayoutINS5_IJSC_SC_SC_EEENS5_IJNSA_ILi0EEESU_SU_EEEEENS5_IJNS4_10UnderscoreESX_SX_EEEEENS4_18SM100_TMA_2SM_LOADENS4_14ComposedLayoutINS4_7SwizzleILi3ELi4ELi3EEENS4_18smem_ptr_flag_bitsILi16EEENSS_INS5_IJNSA_ILi8EEENSA_ILi64EEEEEENS5_IJS17_SC_EEEEEEEvNS4_8identityES10_S1B_vS1C_EENS_8epilogue10collective18CollectiveEpilogueINS1E_23Sm100TmaWarpSpecializedILi2ELi1ELi16ELb1ELb0EEEJNS5_IJS17_SG_SF_EEENS5_IJNSS_IS17_SC_EENSS_ISG_SC_EEEEESI_SJ_SI_SJ_NS1E_6fusion15FusionCallbacksIS1I_NS1N_17LinearCombinationISI_fSI_fLNS_15FloatRoundStyleE2EEES1J_S1M_JEEENS4_5SM1004TMEM4LOAD26SM100_TMEM_LOAD_32dp32b16xENS4_13SM90_TMA_LOADENS11_INS12_ILi2ELi4ELi3EEES15_NSS_INS5_IJS16_SG_EEENS5_IJSG_SC_EEEEEEENS4_39AutoVectorizingCopyWithAssumedAlignmentILi128EEENS4_14SM90_TMA_STOREES22_S24_S24_EEEvvEEEEvNT_6ParamsE:
[----:B------:R-:W1:Y:S01]  /*0000*/  LDC R1, c[0x0][0x37c] ;  /* 0x0000df00ff017b82 */ /* 0x000e620000000800 */
[----:B------:R-:W2:Y:S01]  /*0010*/  S2R R85, SR_TID.X ;  /* 0x0000000000557919 */ /* 0x000ea20000002100 */
[----:B------:R-:W3:Y:S06]  /*0020*/  LDCU.64 UR6, c[0x0][0x890] ;  /* 0x00011200ff0677ac */ /* 0x000eec0008000a00 */
[----:B------:R-:W4:Y:S01]  /*0030*/  S2UR UR37, SR_CgaCtaId ;  /* 0x00000000002579c3 */ /* 0x000f220000008800 */
[----:B------:R-:W-:Y:S02]  /*0040*/  PRMT R70, RZ, 0x7610, R70 ;  /* 0x00007610ff467816 */ /* 0x000fe40000000046 */
[----:B------:R-:W-:Y:S01]  /*0050*/  ELECT P1, URZ, PT ;  /* 0x0000000000ff782f */ /* 0x000fe20003820000 */
[----:B------:R-:W1:Y:S01]  /*0060*/  LDCU.64 UR40, c[0x0][0x358] ;  /* 0x00006b00ff2877ac */ /* 0x000e620008000a00 */
[----:B---3--:R-:W-:-:S04]  /*0070*/  UISETP.NE.U32.AND UP0, UPT, UR6, URZ, UPT ;  /* 0x000000ff0600728c */ /* 0x008fc8000bf05070 */
[----:B------:R-:W-:Y:S02]  /*0080*/  UISETP.NE.AND.EX UP0, UPT, UR7, URZ, UPT, UP0 ;  /* 0x000000ff0700728c */ /* 0x000fe4000bf05300 */
[----:B----4-:R-:W-:Y:S02]  /*0090*/  ULOP3.LUT UR5, UR37, 0x1, URZ, 0xc0, !UPT ;  /* 0x0000000125057892 */ /* 0x010fe4000f8ec0ff */
[----:B------:R-:W-:Y:S01]  /*00a0*/  ULOP3.LUT UR4, UR37, 0x1, URZ, 0x3c, !UPT ;  /* 0x0000000125047892 */ /* 0x000fe2000f8e3cff */
[----:B--2---:R-:W-:-:S05]  /*00b0*/  SHF.R.U32.HI R74, RZ, 0x5, R85 ;  /* 0x00000005ff4a7819 */ /* 0x004fca0000011655 */
[----:B------:R-:W2:Y:S02]  /*00c0*/  SHFL.IDX PT, R0, R74, RZ, 0x1f ;  /* 0x00001fff4a007589 */ /* 0x000ea400000e0000 */
[----:B--2---:R-:W-:Y:S01]  /*00d0*/  R2UR UR10, R0 ;  /* 0x00000000000a72ca */ /* 0x004fe200000e0000 */
[----:B-1----:R-:W-:-:S14]  /*00e0*/  BRA.U UP0, `(.L_x_0) ;  /* 0x00000001002c7547 */ /* 0x002fdc000b800000 */
[----:B------:R-:W1:Y:S02]  /*00f0*/  LDCU.64 UR8, c[0x0][0x888] ;  /* 0x00011100ff0877ac */ /* 0x000e640008000a00 */
[----:B-1----:R-:W-:-:S04]  /*0100*/  UISETP.NE.U32.AND UP0, UPT, UR8, URZ, UPT ;  /* 0x000000ff0800728c */ /* 0x002fc8000bf05070 */
[----:B------:R-:W-:-:S09]  /*0110*/  UISETP.NE.AND.EX UP0, UPT, UR9, URZ, UPT, UP0 ;  /* 0x000000ff0900728c */ /* 0x000fd2000bf05300 */
[----:B------:R-:W-:Y:S05]  /*0120*/  BRA.U !UP0, `(.L_x_1) ;  /* 0x0000000108107547 */ /* 0x000fea000b800000 */
[----:B------:R-:W1:Y:S02]  /*0130*/  LDC.64 R2, c[0x0][0x888] ;  /* 0x00022200ff027b82 */ /* 0x000e640000000a00 */
[----:B-1----:R1:W5:Y:S01]  /*0140*/  LDG.E R35, desc[UR40][R2.64] ;  /* 0x0000002802237981 */ /* 0x002362000c1e1900 */
[----:B------:R-:W-:Y:S01]  /*0150*/  HFMA2 R70, -RZ, RZ, 0, 5.9604644775390625e-08 ;  /* 0x00000001ff467431 */ /* 0x000fe200000001ff */
[----:B------:R-:W-:Y:S05]  /*0160*/  BRA `(.L_x_0) ;  /* 0x00000000000c7947 */ /* 0x000fea0003800000 */
.L_x_1:
[----:B------:R-:W1:Y:S01]  /*0170*/  LDCU UR8, c[0x0][0x880] ;  /* 0x00011000ff0877ac */ /* 0x000e620008000800 */
[----:B------:R-:W-:Y:S01]  /*0180*/  HFMA2 R70, -RZ, RZ, 0, 5.9604644775390625e-08 ;  /* 0x00000001ff467431 */ /* 0x000fe200000001ff */
[----:B-1----:R-:W-:-:S07]  /*0190*/  MOV R35, UR8 ;  /* 0x0000000800237c02 */ /* 0x002fce0008000f00 */
.L_x_0:
[----:B------:R-:W2:Y:S02]  /*01a0*/  LDCU.64 UR8, c[0x0][0x8b0] ;  /* 0x00011600ff0877ac */ /* 0x000ea40008000a00 */
[----:B--2---:R-:W-:-:S04]  /*01b0*/  UISETP.NE.U32.AND UP0, UPT, UR8, URZ, UPT ;  /* 0x000000ff0800728c */ /* 0x004fc8000bf05070 */
[----:B------:R-:W-:-:S09]  /*01c0*/  UISETP.NE.AND.EX UP0, UPT, UR9, URZ, UPT, UP0 ;  /* 0x000000ff0900728c */ /* 0x000fd2000bf05300 */
[----:B------:R-:W-:Y:S05]  /*01d0*/  BRA.U UP0, `(.L_x_2) ;  /* 0x0000000100247547 */ /* 0x000fea000b800000 */
[----:B------:R-:W2:Y:S02]  /*01e0*/  LDCU.64 UR8, c[0x0][0x8a8] ;  /* 0x00011500ff0877ac */ /* 0x000ea40008000a00 */
[----:B--2---:R-:W-:-:S04]  /*01f0*/  UISETP.NE.U32.AND UP0, UPT, UR8, URZ, UPT ;  /* 0x000000ff0800728c */ /* 0x004fc8000bf05070 */
[----:B------:R-:W-:-:S09]  /*0200*/  UISETP.NE.AND.EX UP0, UPT, UR9, URZ, UPT, UP0 ;  /* 0x000000ff0900728c */ /* 0x000fd2000bf05300 */
[----:B------:R-:W-:Y:S05]  /*0210*/  BRA.U !UP0, `(.L_x_3) ;  /* 0x00000001080c7547 */ /* 0x000fea000b800000 */
[----:B------:R-:W2:Y:S02]  /*0220*/  LDC.64 R32, c[0x0][0x8a8] ;  /* 0x00022a00ff207b82 */ /* 0x000ea40000000a00 */
[----:B--2---:R2:W5:Y:S01]  /*0230*/  LDG.E R32, desc[UR40][R32.64] ;  /* 0x0000002820207981 */ /* 0x004562000c1e1900 */
[----:B------:R-:W-:Y:S05]  /*0240*/  BRA `(.L_x_2) ;  /* 0x0000000000087947 */ /* 0x000fea0003800000 */
.L_x_3:
[----:B------:R-:W2:Y:S02]  /*0250*/  LDCU UR8, c[0x0][0x8a0] ;  /* 0x00011400ff0877ac */ /* 0x000ea40008000800 */
[----:B--2---:R-:W-:Y:S02]  /*0260*/  MOV R32, UR8 ;  /* 0x0000000800207c02 */ /* 0x004fe40008000f00 */
.L_x_2:
[----:B------:R-:W-:Y:S01]  /*0270*/  IMAD.U32 R0, RZ, RZ, UR10 ;  /* 0x0000000aff007e24 */ /* 0x000fe2000f8e00ff */
[----:B------:R-:W-:Y:S04]  /*0280*/  BSSY.RECONVERGENT B0, `(.L_x_4) ;  /* 0x000000c000007945 */ /* 0x000fe80003800200 */
[C---:B------:R-:W-:Y:S02]  /*0290*/  ISETP.NE.OR P2, PT, R0.reuse, 0x1, !P1 ;  /* 0x000000010000780c */ /* 0x040fe40004f45670 */
[----:B------:R-:W-:-:S11]  /*02a0*/  ISETP.NE.OR P0, PT, R0, 0x3, !P1 ;  /* 0x000000030000780c */ /* 0x000fd60004f05670 */
[----:B------:R-:W-:Y:S05]  /*02b0*/  @P2 BRA `(.L_x_5) ;  /* 0x0000000000202947 */ /* 0x000fea0003800000 */
[----:B------:R-:W3:Y:S02]  /*02c0*/  LDCU.64 UR8, c[0x0][0x348] ;  /* 0x00006900ff0877ac */ /* 0x000ee40008000a00 */
[----:B---3--:R-:W-:Y:S02]  /*02d0*/  UIADD3 UR12, UP1, UPT, UR8, 0x80, URZ ;  /* 0x00000080080c7890 */ /* 0x008fe4000ff3e0ff */
[----:B------:R-:W-:Y:S02]  /*02e0*/  UIADD3 UR8, UP0, UPT, UR8, 0x180, URZ ;  /* 0x0000018008087890 */ /* 0x000fe4000ff1e0ff */
[----:B------:R-:W-:Y:S02]  /*02f0*/  UIADD3.X UR13, UPT, UPT, URZ, UR9, URZ, UP1, !UPT ;  /* 0x00000009ff0d7290 */ /* 0x000fe40008ffe4ff */
[----:B------:R-:W-:-:S07]  /*0300*/  UIADD3.X UR9, UPT, UPT, URZ, UR9, URZ, UP0, !UPT ;  /* 0x00000009ff097290 */ /* 0x000fce00087fe4ff */
[----:B------:R3:W-:Y:S02]  /*0310*/  UTMACCTL.PF [UR12] ;  /* 0x000000000c0079b9 */ /* 0x0007e40008040000 */
[----:B------:R3:W-:Y:S02]  /*0320*/  UTMACCTL.PF [UR8] ;  /* 0x00000000080079b9 */ /* 0x0007e40008040000 */
[----:B---3--:R-:W-:Y:S01]  /*0330*/  NOP ;  /* 0x0000000000007918 */ /* 0x008fe20000000000 */
.L_x_5:
[----:B------:R-:W-:Y:S05]  /*0340*/  BSYNC.RECONVERGENT B0 ;  /* 0x0000000000007941 */ /* 0x000fea0003800200 */
.L_x_4:
[----:B------:R-:W-:Y:S04]  /*0350*/  BSSY.RECONVERGENT B0, `(.L_x_6) ;  /* 0x000000a000007945 */ /* 0x000fe80003800200 */
        /* <DEDUP_REMOVED lines=9> */
.L_x_7:
[----:B------:R-:W-:Y:S05]  /*03f0*/  BSYNC.RECONVERGENT B0 ;  /* 0x0000000000007941 */ /* 0x000fea0003800200 */
.L_x_6:
[----:B------:R-:W3:Y:S01]  /*0400*/  LDCU.64 UR8, c[0x0][0x888] ;  /* 0x00011100ff0877ac */ /* 0x000ee20008000a00 */
[----:B------:R-:W-:Y:S02]  /*0410*/  UISETP.EQ.U32.AND UP1, UPT, UR6, URZ, UPT ;  /* 0x000000ff0600728c */ /* 0x000fe4000bf22070 */
[----:B------:R-:W-:Y:S02]  /*0420*/  UPLOP3.LUT UP5, UPT, UPT, UPT, UPT, 0x80, 0x8 ;  /* 0x000000000008789c */ /* 0x000fe40003faf070 */
[----:B---3--:R-:W-:-:S04]  /*0430*/  UISETP.NE.U32.AND UP0, UPT, UR8, URZ, UPT ;  /* 0x000000ff0800728c */ /* 0x008fc8000bf05070 */
[----:B------:R-:W-:-:S04]  /*0440*/  UISETP.NE.AND.EX UP0, UPT, UR9, URZ, UPT, UP0 ;  /* 0x000000ff0900728c */ /* 0x000fc8000bf05300 */
[----:B------:R-:W-:-:S04]  /*0450*/  UISETP.EQ.OR.EX UP2, UPT, UR7, URZ, !UP0, UP1 ;  /* 0x000000ff0700728c */ /* 0x000fc8000c742710 */
[----:B------:R-:W-:-:S05]  /*0460*/  UP2UR UR45, UPR, URZ, 0x4 ;  /* 0x00000004ff2d7883 */ /* 0x000fca0008000000 */
[----:B------:R-:W-:Y:S07]  /*0470*/  BRA.U !UP2, `(.L_x_8) ;  /* 0x000000010a207547 */ /* 0x000fee000b800000 */
[----:B------:R-:W-:Y:S01]  /*0480*/  UISETP.NE.U32.AND UP2, UPT, UR6, URZ, UPT ;  /* 0x000000ff0600728c */ /* 0x000fe2000bf45070 */
[----:B-----5:R-:W-:Y:S01]  /*0490*/  FSETP.NEU.AND P0, PT, R35, RZ, PT ;  /* 0x000000ff2300720b */ /* 0x020fe20003f0d000 */
[----:B------:R-:W-:Y:S02]  /*04a0*/  USEL UR6, URZ, 0xffffffff, UP0 ;  /* 0xffffffffff067887 */ /* 0x000fe40008000000 */
[----:B------:R-:W-:-:S10]  /*04b0*/  UISETP.NE.AND.EX UP2, UPT, UR7, URZ, UPT, UP2 ;  /* 0x000000ff0700728c */ /* 0x000fd4000bf45320 */
[----:B------:R-:W-:Y:S01]  /*04c0*/  VOTEU.ANY UP1, P0 ;  /* 0x0000000000ff7886 */ /* 0x000fe20000020100 */
[----:B------:R-:W-:-:S04]  /*04d0*/  @!UP2 USEL UR6, URZ, 0xffffffff, UP1 ;  /* 0xffffffffff06a887 */ /* 0x000fc80008800000 */
[----:B------:R-:W-:-:S04]  /*04e0*/  ULOP3.LUT UR6, UR6, 0x1, URZ, 0xc0, !UPT ;  /* 0x0000000106067892 */ /* 0x000fc8000f8ec0ff */
[----:B------:R-:W-:-:S11]  /*04f0*/  UISETP.NE.U32.AND UP5, UPT, UR6, 0x1, UPT ;  /* 0x000000010600788c */ /* 0x000fd6000bfa5070 */
.L_x_8:
[----:B------:R-:W3:Y:S01]  /*0500*/  SHFL.IDX PT, R0, R74, RZ, 0x1f ;  /* 0x00001fff4a007589 */ /* 0x000ee200000e0000 */
[----:B------:R-:W-:-:S04]  /*0510*/  UISETP.NE.AND UP1, UPT, UR10, 0x2, UPT ;  /* 0x000000020a00788c */ /* 0x000fc8000bf25270 */
[----:B------:R-:W-:Y:S02]  /*0520*/  UISETP.EQ.AND UP2, UPT, UR5, URZ, !UP1 ;  /* 0x000000ff0500728c */ /* 0x000fe4000cf42270 */
[----:B------:R-:W-:-:S04]  /*0530*/  USEL UR7, URZ, 0x1, UP1 ;  /* 0x00000001ff077887 */ /* 0x000fc80008800000 */
[----:B------:R-:W-:Y:S02]  /*0540*/  PLOP3.LUT P5, PT, P1, PT, UP2, 0x80, 0x8 ;  /* 0x000000000008781c */ /* 0x000fe40000faf028 */
[----:B---3--:R-:W-:-:S13]  /*0550*/  ISETP.NE.AND P0, PT, R0, RZ, PT ;  /* 0x000000ff0000720c */ /* 0x008fda0003f05270 */
[----:B------:R-:W-:Y:S05]  /*0560*/  @P0 BRA `(.L_x_9) ;  /* 0x0000000000800947 */ /* 0x000fea0003800000 */
[----:B------:R-:W-:Y:S01]  /*0570*/  ELECT P0, URZ, PT ;  /* 0x0000000000ff782f */ /* 0x000fe20003800000 */
[----:B------:R-:W-:-:S12]  /*0580*/  BSSY.RECONVERGENT B0, `(.L_x_9) ;  /* 0x000001e000007945 */ /* 0x000fd80003800200 */
[----:B------:R-:W-:Y:S05]  /*0590*/  @!P0 BRA `(.L_x_10) ;  /* 0x0000000000708947 */ /* 0x000fea0003800000 */
[----:B------:R-:W-:Y:S01]  /*05a0*/  UMOV UR8, 0x400 ;  /* 0x0000040000087882 */ /* 0x000fe20000000000 */
[----:B------:R-:W-:Y:S01]  /*05b0*/  UMOV UR6, 0x1 ;  /* 0x0000000100067882 */ /* 0x000fe20000000000 */
[----:B------:R-:W-:Y:S02]  /*05c0*/  ULEA UR8, UR37, UR8, 0x18 ;  /* 0x0000000825087291 */ /* 0x000fe4000f8ec0ff */
[----:B------:R-:W-:-:S04]  /*05d0*/  UIADD3 UR12, UPT, UPT, -UR6, 0x100000, URZ ;  /* 0x00100000060c7890 */ /* 0x000fc8000fffe1ff */
[----:B------:R-:W-:Y:S02]  /*05e0*/  USHF.L.U32 UR13, UR12, 0xb, URZ ;  /* 0x0000000b0c0d7899 */ /* 0x000fe400080006ff */
[----:B------:R-:W-:Y:S01]  /*05f0*/  USHF.L.U32 UR12, UR12, 0x1, URZ ;  /* 0x000000010c0c7899 */ /* 0x000fe200080006ff */
[----:B------:R-:W3:Y:S11]  /*0600*/  FENCE.VIEW.ASYNC.S ;  /* 0x00000000000073c6 */ /* 0x000ef60000000000 */
[----:B---3--:R3:W4:Y:S01]  /*0610*/  SYNCS.EXCH.64 URZ, [UR8], UR12 ;  /* 0x0000000c08ff75b2 */ /* 0x0087220008000100 */
[----:B------:R3:W1:Y:S01]  /*0620*/  SYNCS.EXCH.64 URZ, [UR8+0x50], UR12 ;  /* 0x0000500c08ff75b2 */ /* 0x0006620008000100 */
        /* <DEDUP_REMOVED lines=17> */
[----:B------:R3:W1:Y:S02]  /*0740*/  SYNCS.EXCH.64 URZ, [UR8+0x98], UR12 ;  /* 0x0000980c08ff75b2 */ /* 0x0006640008000100 */
[----:B---3--:R-:W-:Y:S01]  /*0750*/  NOP ;  /* 0x0000000000007918 */ /* 0x008fe20000000000 */
.L_x_10:
[----:B------:R-:W-:Y:S05]  /*0760*/  BSYNC.RECONVERGENT B0 ;  /* 0x0000000000007941 */ /* 0x000fea0003800200 */
.L_x_9:
[----:B------:R-:W3:Y:S01]  /*0770*/  SHFL.IDX PT, R0, R74, RZ, 0x1f ;  /* 0x00001fff4a007589 */ /* 0x000ee200000e0000 */
[----:B------:R-:W-:Y:S01]  /*0780*/  NOP ;  /* 0x0000000000007918 */ /* 0x000fe20000000000 */
[----:B---3--:R-:W-:-:S13]  /*0790*/  ISETP.NE.AND P0, PT, R0, 0x1, PT ;  /* 0x000000010000780c */ /* 0x008fda0003f05270 */
[----:B------:R-:W-:Y:S05]  /*07a0*/  @P0 BRA `(.L_x_11) ;  /* 0x0000000000440947 */ /* 0x000fea0003800000 */
[----:B------:R-:W-:Y:S01]  /*07b0*/  UMOV UR9, 0x400 ;  /* 0x0000040000097882 */ /* 0x000fe20000000000 */
[----:B------:R-:W-:Y:S01]  /*07c0*/  UMOV UR8, 0x20 ;  /* 0x0000002000087882 */ /* 0x000fe20000000000 */
[----:B------:R-:W-:Y:S01]  /*07d0*/  UMOV UR6, 0x80 ;  /* 0x0000008000067882 */ /* 0x000fe20000000000 */
[----:B------:R-:W-:Y:S02]  /*07e0*/  ULEA UR9, UR37, UR9, 0x18 ;  /* 0x0000000925097291 */ /* 0x000fe4000f8ec0ff */
[----:B------:R-:W-:-:S04]  /*07f0*/  UIADD3 UR12, UPT, UPT, -UR8, 0x100000, URZ ;  /* 0x00100000080c7890 */ /* 0x000fc8000fffe1ff */
[----:B------:R-:W-:Y:S02]  /*0800*/  USHF.L.U32 UR13, UR12, 0xb, URZ ;  /* 0x0000000b0c0d7899 */ /* 0x000fe400080006ff */
[----:B------:R-:W-:Y:S02]  /*0810*/  USHF.L.U32 UR12, UR12, 0x1, URZ ;  /* 0x000000010c0c7899 */ /* 0x000fe400080006ff */
[----:B------:R-:W-:-:S04]  /*0820*/  UIADD3 UR14, UPT, UPT, -UR6, 0x100000, URZ ;  /* 0x00100000060e7890 */ /* 0x000fc8000fffe1ff */
[----:B------:R-:W-:Y:S02]  /*0830*/  USHF.L.U32 UR15, UR14, 0xb, URZ ;  /* 0x0000000b0e0f7899 */ /* 0x000fe400080006ff */
[----:B------:R-:W-:Y:S01]  /*0840*/  USHF.L.U32 UR14, UR14, 0x1, URZ ;  /* 0x000000010e0e7899 */ /* 0x000fe200080006ff */
[----:B------:R-:W-:Y:S01]  /*0850*/  ELECT P0, URZ, PT ;  /* 0x0000000000ff782f */ /* 0x000fe20003800000 */
[----:B------:R-:W3:Y:S02]  /*0860*/  FENCE.VIEW.ASYNC.S ;  /* 0x00000000000073c6 */ /* 0x000ee40000000000 */
[----:B---3--:R3:W1:Y:S08]  /*0870*/  SYNCS.EXCH.64 URZ, [UR9+0xa0], UR12 ;  /* 0x0000a00c09ff75b2 */ /* 0x0086700008000100 */
[----:B------:R3:W1:Y:S01]  /*0880*/  SYNCS.EXCH.64 URZ, [UR9+0xb0], UR14 ;  /* 0x0000b00e09ff75b2 */ /* 0x0006620008000100 */
[----:B------:R3:W1:Y:S01]  /*0890*/  SYNCS.EXCH.64 URZ, [UR9+0xa8], UR12 ;  /* 0x0000a80c09ff75b2 */ /* 0x0006620008000100 */
[----:B------:R3:W1:Y:S01]  /*08a0*/  SYNCS.EXCH.64 URZ, [UR9+0xb8], UR14 ;  /* 0x0000b80e09ff75b2 */ /* 0x0006620008000100 */
[----:B------:R-:W-:Y:S01]  /*08b0*/  NOP ;  /* 0x0000000000007918 */ /* 0x000fe20000000000 */
.L_x_11:
[----:B------:R-:W2:Y:S01]  /*08c0*/  SHFL.IDX PT, R0, R74, RZ, 0x1f ;  /* 0x00001fff4a007589 */ /* 0x000ea200000e0000 */
[----:B------:R-:W-:Y:S01]  /*08d0*/  NOP ;  /* 0x0000000000007918 */ /* 0x000fe20000000000 */
[----:B--2---:R-:W-:-:S13]  /*08e0*/  ISETP.NE.AND P0, PT, R0, 0x3, PT ;  /* 0x000000030000780c */ /* 0x004fda0003f05270 */
[----:B------:R-:W-:Y:S05]  /*08f0*/  @P0 BRA `(.L_x_12) ;  /* 0x00000000002c0947 */ /* 0x000fea0003800000 */
[----:B------:R-:W-:Y:S01]  /*0900*/  UMOV UR8, 0x400 ;  /* 0x0000040000087882 */ /* 0x000fe20000000000 */
[----:B------:R-:W-:Y:S01]  /*0910*/  UMOV UR6, 0x20 ;  /* 0x0000002000067882 */ /* 0x000fe20000000000 */
[----:B------:R-:W-:Y:S02]  /*0920*/  ULEA UR8, UR37, UR8, 0x18 ;  /* 0x0000000825087291 */ /* 0x000fe4000f8ec0ff */
[----:B---3--:R-:W-:-:S04]  /*0930*/  UIADD3 UR12, UPT, UPT, -UR6, 0x100000, URZ ;  /* 0x00100000060c7890 */ /* 0x008fc8000fffe1ff */
[----:B------:R-:W-:Y:S02]  /*0940*/  USHF.L.U32 UR13, UR12, 0xb, URZ ;  /* 0x0000000b0c0d7899 */ /* 0x000fe400080006ff */
[----:B------:R-:W-:Y:S01]  /*0950*/  USHF.L.U32 UR12, UR12, 0x1, URZ ;  /* 0x000000010c0c7899 */ /* 0x000fe200080006ff */
[----:B------:R-:W-:Y:S01]  /*0960*/  ELECT P0, URZ, PT ;  /* 0x0000000000ff782f */ /* 0x000fe20003800000 */
[----:B------:R-:W2:Y:S10]  /*0970*/  FENCE.VIEW.ASYNC.S ;  /* 0x00000000000073c6 */ /* 0x000eb40000000000 */
[----:B--2---:R2:W3:Y:S01]  /*0980*/  SYNCS.EXCH.64 URZ, [UR8+0xc0], UR12 ;  /* 0x0000c00c08ff75b2 */ /* 0x0044e20008000100 */
[----:B------:R2:W1:Y:S01]  /*0990*/  SYNCS.EXCH.64 URZ, [UR8+0xc8], UR12 ;  /* 0x0000c80c08ff75b2 */ /* 0x0004620008000100 */
[----:B------:R-:W-:Y:S01]  /*09a0*/  NOP ;  /* 0x0000000000007918 */ /* 0x000fe20000000000 */
.L_x_12:
[----:B------:R-:W4:Y:S01]  /*09b0*/  SHFL.IDX PT, R0, R74, RZ, 0x1f ;  /* 0x00001fff4a007589 */ /* 0x000f2200000e0000 */
[----:B------:R-:W-:Y:S01]  /*09c0*/  NOP ;  /* 0x0000000000007918 */ /* 0x000fe20000000000 */
[----:B----4-:R-:W-:-:S13]  /*09d0*/  ISETP.NE.AND P0, PT, R0, 0x4, PT ;  /* 0x000000040000780c */ /* 0x010fda0003f05270 */
[----:B------:R-:W-:Y:S05]  /*09e0*/  @P0 BRA `(.L_x_13) ;  /* 0x0000000000480947 */ /* 0x000fea0003800000 */
[----:B---3--:R-:W-:Y:S01]  /*09f0*/  UMOV UR9, 0x1e0 ;  /* 0x000001e000097882 */ /* 0x008fe20000000000 */
[----:B--2---:R-:W-:Y:S01]  /*0a00*/  UMOV UR8, 0x400 ;  /* 0x0000040000087882 */ /* 0x004fe20000000000 */
[----:B------:R-:W-:Y:S01]  /*0a10*/  USEL UR9, UR9, 0x1a0, UP5 ;  /* 0x000001a009097887 */ /* 0x000fe2000a800000 */
        /* <DEDUP_REMOVED lines=9> */
[----:B------:R-:W2:Y:S02]  /*0ab0*/  FENCE.VIEW.ASYNC.S ;  /* 0x00000000000073c6 */ /* 0x000ea40000000000 */
[----:B--2---:R4:W2:Y:S08]  /*0ac0*/  SYNCS.EXCH.64 URZ, [UR8+0xd0], UR12 ;  /* 0x0000d00c08ff75b2 */ /* 0x0048b00008000100 */
[----:B------:R4:W3:Y:S01]  /*0ad0*/  SYNCS.EXCH.64 URZ, [UR8+0xe0], UR14 ;  /* 0x0000e00e08ff75b2 */ /* 0x0008e20008000100 */
[----:B------:R4:W1:Y:S01]  /*0ae0*/  SYNCS.EXCH.64 URZ, [UR8+0xd8], UR12 ;  /* 0x0000d80c08ff75b2 */ /* 0x0008620008000100 */
[----:B------:R4:W1:Y:S02]  /*0af0*/  SYNCS.EXCH.64 URZ, [UR8+0xe8], UR14 ;  /* 0x0000e80e08ff75b2 */ /* 0x0008640008000100 */
[----:B----4-:R-:W-:Y:S01]  /*0b00*/  NOP ;  /* 0x0000000000007918 */ /* 0x010fe20000000000 */
.L_x_13:
[----:B------:R-:W4:Y:S01]  /*0b10*/  SHFL.IDX PT, R0, R74, RZ, 0x1f ;  /* 0x00001fff4a007589 */ /* 0x000f2200000e0000 */
[----:B------:R-:W-:Y:S01]  /*0b20*/  NOP ;  /* 0x0000000000007918 */ /* 0x000fe20000000000 */
[----:B----4-:R-:W-:-:S13]  /*0b30*/  ISETP.NE.AND P0, PT, R0, 0x5, PT ;  /* 0x000000050000780c */ /* 0x010fda0003f05270 */
[----:B------:R-:W-:Y:S05]  /*0b40*/  @P0 BRA `(.L_x_14) ;  /* 0x0000000000540947 */ /* 0x000fea0003800000 */
[----:B---3--:R-:W-:Y:S01]  /*0b50*/  UMOV UR9, 0x400 ;  /* 0x0000040000097882 */ /* 0x008fe20000000000 */
[----:B--2---:R-:W-:Y:S01]  /*0b60*/  UMOV UR8, 0x1 ;  /* 0x0000000100087882 */ /* 0x004fe20000000000 */
        /* <DEDUP_REMOVED lines=13> */
[----:B------:R4:W1:Y:S01]  /*0c40*/  SYNCS.EXCH.64 URZ, [UR9+0x118], UR14 ;  /* 0x0001180e09ff75b2 */ /* 0x0008620008000100 */
[----:B------:R4:W1:Y:S01]  /*0c50*/  SYNCS.EXCH.64 URZ, [UR9+0x100], UR12 ;  /* 0x0001000c09ff75b2 */ /* 0x0008620008000100 */
[----:B------:R4:W1:Y:S01]  /*0c60*/  SYNCS.EXCH.64 URZ, [UR9+0x120], UR14 ;  /* 0x0001200e09ff75b2 */ /* 0x0008620008000100 */
[----:B------:R4:W1:Y:S01]  /*0c70*/  SYNCS.EXCH.64 URZ, [UR9+0x108], UR12 ;  /* 0x0001080c09ff75b2 */ /* 0x0008620008000100 */
[----:B------:R4:W1:Y:S02]  /*0c80*/  SYNCS.EXCH.64 URZ, [UR9+0x128], UR14 ;  /* 0x0001280e09ff75b2 */ /* 0x0008640008000100 */
[----:B----4-:R-:W-:Y:S01]  /*0c90*/  NOP ;  /* 0x0000000000007918 */ /* 0x010fe20000000000 */
.L_x_14:
[----:B------:R-:W4:Y:S01]  /*0ca0*/  SHFL.IDX PT, R0, R74, RZ, 0x1f ;  /* 0x00001fff4a007589 */ /* 0x000f2200000e0000 */
[----:B------:R-:W-:Y:S01]  /*0cb0*/  ISETP.NE.OR P1, PT, RZ, UR10, !P1 ;  /* 0x0000000aff007c0c */ /* 0x000fe2000cf25670 */
[----:B------:R-:W-:Y:S01]  /*0cc0*/  NOP ;  /* 0x0000000000007918 */ /* 0x000fe20000000000 */
[----:B----4-:R-:W-:-:S13]  /*0cd0*/  ISETP.NE.AND P0, PT, R0, 0x3, PT ;  /* 0x000000030000780c */ /* 0x010fda0003f05270 */
[----:B------:R-:W-:Y:S05]  /*0ce0*/  @P0 BRA `(.L_x_15) ;  /* 0x0000000000340947 */ /* 0x000fea0003800000 */
[----:B--2---:R-:W-:Y:S01]  /*0cf0*/  UMOV UR8, 0x400 ;  /* 0x0000040000087882 */ /* 0x004fe20000000000 */
[----:B------:R-:W-:Y:S01]  /*0d00*/  UMOV UR6, 0x20 ;  /* 0x0000002000067882 */ /* 0x000fe20000000000 */
[----:B------:R-:W-:Y:S02]  /*0d10*/  ULEA UR8, UR37, UR8, 0x18 ;  /* 0x0000000825087291 */ /* 0x000fe4000f8ec0ff */
[----:B---3--:R-:W-:-:S04]  /*0d20*/  UIADD3 UR12, UPT, UPT, -UR6, 0x100000, URZ ;  /* 0x00100000060c7890 */ /* 0x008fc8000fffe1ff */
[----:B------:R-:W-:Y:S02]  /*0d30*/  USHF.L.U32 UR13, UR12, 0xb, URZ ;  /* 0x0000000b0c0d7899 */ /* 0x000fe400080006ff */
[----:B------:R-:W-:Y:S01]  /*0d40*/  USHF.L.U32 UR12, UR12, 0x1, URZ ;  /* 0x000000010c0c7899 */ /* 0x000fe200080006ff */
[----:B------:R-:W-:Y:S01]  /*0d50*/  ELECT P0, URZ, PT ;  /* 0x0000000000ff782f */ /* 0x000fe20003800000 */
[----:B------:R-:W2:Y:S10]  /*0d60*/  FENCE.VIEW.ASYNC.S ;  /* 0x00000000000073c6 */ /* 0x000eb40000000000 */
[----:B--2---:R4:W2:Y:S01]  /*0d70*/  SYNCS.EXCH.64 URZ, [UR8+0x130], UR12 ;  /* 0x0001300c08ff75b2 */ /* 0x0048a20008000100 */
[----:B------:R4:W3:Y:S01]  /*0d80*/  SYNCS.EXCH.64 URZ, [UR8+0x140], UR12 ;  /* 0x0001400c08ff75b2 */ /* 0x0008e20008000100 */
[----:B------:R4:W1:Y:S01]  /*0d90*/  SYNCS.EXCH.64 URZ, [UR8+0x138], UR12 ;  /* 0x0001380c08ff75b2 */ /* 0x0008620008000100 */
[----:B------:R4:W1:Y:S02]  /*0da0*/  SYNCS.EXCH.64 URZ, [UR8+0x148], UR12 ;  /* 0x0001480c08ff75b2 */ /* 0x0008640008000100 */
[----:B----4-:R-:W-:Y:S01]  /*0db0*/  NOP ;  /* 0x0000000000007918 */ /* 0x010fe20000000000 */
.L_x_15:
[----:B------:R-:W-:Y:S01]  /*0dc0*/  VOTEU.ALL UP1, P1 ;  /* 0x0000000000ff7886 */ /* 0x000fe20000820000 */
[----:B--2---:R-:W2:Y:S01]  /*0dd0*/  LDCU UR8, c[0x0][0x36c] ;  /* 0x00006d80ff0877ac */ /* 0x004ea20008000800 */
[----:B------:R-:W-:Y:S01]  /*0de0*/  NOP ;  /* 0x0000000000007918 */ /* 0x000fe20000000000 */
[----:B------:R-:W-:Y:S01]  /*0df0*/  LOP3.LUT R10, R85, 0x1f, RZ, 0xc0, !PT ;  /* 0x0000001f550a7812 */ /* 0x000fe200078ec0ff */
[----:B---3--:R-:W-:Y:S01]  /*0e00*/  UMOV UR12, 0x20 ;  /* 0x00000020000c7882 */ /* 0x008fe20000000000 */
[----:B------:R-:W-:Y:S01]  /*0e10*/  @!UP1 UMOV UR6, 0x400 ;  /* 0x0000040000069882 */ /* 0x000fe20000000000 */
[----:B------:R-:W-:-:S04]  /*0e20*/  @!UP1 UIADD3 UR12, UPT, UPT, -UR12, 0x100000, URZ ;  /* 0x001000000c0c9890 */ /* 0x000fc8000fffe1ff */
[----:B------:R-:W-:Y:S02]  /*0e30*/  @!UP1 USHF.L.U32 UR13, UR12, 0xb, URZ ;  /* 0x0000000b0c0d9899 */ /* 0x000fe400080006ff */
[----:B------:R-:W-:Y:S02]  /*0e40*/  @!UP1 USHF.L.U32 UR12, UR12, 0x1, URZ ;  /* 0x000000010c0c9899 */ /* 0x000fe400080006ff */
[----:B------:R-:W-:Y:S01]  /*0e50*/  @!UP1 ULEA UR6, UR37, UR6, 0x18 ;  /* 0x0000000625069291 */ /* 0x000fe2000f8ec0ff */
[----:B------:R-:W-:Y:S01]  /*0e60*/  VOTEU.ALL UP1, P1 ;  /* 0x0000000000ff7886 */ /* 0x000fe20000820000 */
[----:B------:R-:W-:Y:S01]  /*0e70*/  UISETP.NE.AND UP4, UPT, UR10, URZ, UPT ;  /* 0x000000ff0a00728c */ /* 0x000fe2000bf85270 */
[----:B------:R-:W3:Y:S09]  /*0e80*/  FENCE.VIEW.ASYNC.S ;  /* 0x00000000000073c6 */ /* 0x000ef20000000000 */
[----:B---3--:R3:W4:Y:S01]  /*0e90*/  @!UP1 SYNCS.EXCH.64 URZ, [UR6+0x150], UR12 ;  /* 0x0001500c06ff95b2 */ /* 0x0087220008000100 */
[----:B--2---:R-:W-:-:S09]  /*0ea0*/  UISETP.EQ.U32.AND UP1, UPT, UR8, 0x1, UPT ;  /* 0x000000010800788c */ /* 0x004fd2000bf22070 */
[----:B------:R-:W-:Y:S05]  /*0eb0*/  BRA.U !UP1, `(.L_x_16) ;  /* 0x0000000109087547 */ /* 0x000fea000b800000 */
[----:B-1--4-:R-:W-:Y:S01]  /*0ec0*/  UCGABAR_ARV ;  /* 0x00000000000079c7 */ /* 0x012fe20008000000 */
[----:B------:R-:W-:Y:S05]  /*0ed0*/  BRA `(.L_x_17) ;  /* 0x0000000000047947 */ /* 0x000fea0003800000 */
.L_x_16:
[----:B-1--4-:R-:W-:Y:S01]  /*0ee0*/  NOP ;  /* 0x0000000000007918 */ /* 0x012fe20000000000 */
.L_x_17:
[----:B------:R-:W1:Y:S01]  /*0ef0*/  S2R R69, SR_CTAID.Y ;  /* 0x0000000000457919 */ /* 0x000e620000002600 */
[----:B------:R-:W-:-:S05]  /*0f00*/  CS2R.32 R68, SR_CgaSize ;  /* 0x0000000000447805 */ /* 0x000fca0000008a00 */
[----:B------:R-:W-:-:S05]  /*0f10*/  IMAD R68, R68, -0xa0, RZ ;  /* 0xffffff6044447824 */ /* 0x000fca00078e02ff */
[----:B---3--:R-:W-:-:S14]  /*0f20*/  R2UR UR6, R68 ;  /* 0x00000000440672ca */ /* 0x008fdc00000e0000 */
[----:B------:R-:W2:Y:S01]  /*0f30*/  LDCU UR6, c[0x0][UR6+0x2b4] ;  /* 0x00005680060677ac */ /* 0x000ea20008000800 */
[----:B------:R-:W-:-:S05]  /*0f40*/  CS2R.32 R0, SR_CgaSize ;  /* 0x0000000000007805 */ /* 0x000fca0000008a00 */
[----:B------:R-:W-:-:S06]  /*0f50*/  IMAD R0, R0, -0xa0, RZ ;  /* 0xffffff6000007824 */ /* 0x000fcc00078e02ff */
[----:B------:R-:W3:Y:S01]  /*0f60*/  LDC R0, c[0x0][R0+0x2a4] ;  /* 0x0000a90000007b82 */ /* 0x000ee20000000800 */
[----:B------:R-:W-:Y:S01]  /*0f70*/  PRMT R8, RZ, 0x7610, R8 ;  /* 0x00007610ff087816 */ /* 0x000fe20000000008 */
[----:B------:R-:W4:Y:S01]  /*0f80*/  S2R R11, SR_CTAID.X ;  /* 0x00000000000b7919 */ /* 0x000f220000002500 */
[----:B------:R-:W-:-:S05]  /*0f90*/  CS2R.32 R68, SR_CgaSize ;  /* 0x0000000000447805 */ /* 0x000fca0000008a00 */
[----:B------:R-:W-:-:S05]  /*0fa0*/  IMAD R68, R68, -0xa0, RZ ;  /* 0xffffff6044447824 */ /* 0x000fca00078e02ff */
[----:B------:R-:W-:-:S14]  /*0fb0*/  R2UR UR8, R68 ;  /* 0x00000000440872ca */ /* 0x000fdc00000e0000 */
[----:B------:R-:W3:Y:S01]  /*0fc0*/  LDCU UR8, c[0x0][UR8+0x2b0] ;  /* 0x00005600080877ac */ /* 0x000ee20008000800 */
[----:B------:R-:W-:Y:S01]  /*0fd0*/  UISETP.NE.AND UP2, UPT, UR10, 0x2, UPT ;  /* 0x000000020a00788c */ /* 0x000fe2000bf45270 */
[----:B------:R-:W2:Y:S01]  /*0fe0*/  LDC R9, c[0x0][0xb24] ;  /* 0x0002c900ff097b82 */ /* 0x000ea20000000800 */
[----:B------:R-:W-:-:S05]  /*0ff0*/  CS2R.32 R2, SR_CgaSize ;  /* 0x0000000000027805 */ /* 0x000fca0000008a00 */
[----:B------:R-:W-:-:S06]  /*1000*/  IMAD R2, R2, -0xa0, RZ ;  /* 0xffffff6002027824 */ /* 0x000fcc00078e02ff */
[----:B------:R-:W3:Y:S08]  /*1010*/  LDC R2, c[0x0][R2+0x2a0] ;  /* 0x0000a80002027b82 */ /* 0x000ef00000000800 */
[----:B------:R-:W3:Y:S01]  /*1020*/  LDC R26, c[0x0][0xb24] ;  /* 0x0002c900ff1a7b82 */ /* 0x000ee20000000800 */
[----:B-1----:R-:W-:-:S07]  /*1030*/  I2FP.F32.U32 R3, R69 ;  /* 0x0000004500037245 */ /* 0x002fce0000201000 */
[----:B------:R-:W1:Y:S01]  /*1040*/  S2UR UR36, SR_CTAID.Z ;  /* 0x00000000002479c3 */ /* 0x000e620000002700 */
[----:B--2---:R-:W-:Y:S01]  /*1050*/  ISETP.GE.AND P0, PT, R9, 0x1, PT ;  /* 0x000000010900780c */ /* 0x004fe20003f06270 */
[----:B----4-:R-:W-:Y:S01]  /*1060*/  IMAD.MOV.U32 R63, RZ, RZ, R11 ;  /* 0x000000ffff3f7224 */ /* 0x010fe200078e000b */
[----:B------:R-:W-:Y:S01]  /*1070*/  I2FP.F32.U32 R4, R11 ;  /* 0x0000000b00047245 */ /* 0x000fe20000201000 */
[----:B------:R-:W-:Y:S01]  /*1080*/  FMUL R3, R3, UR6 ;  /* 0x0000000603037c20 */ /* 0x000fe20008400000 */
[----:B------:R-:W2:Y:S03]  /*1090*/  LDCU UR6, c[0x0][0xb30] ;  /* 0x00016600ff0677ac */ /* 0x000ea60008000800 */
[----:B---3--:R-:W-:Y:S01]  /*10a0*/  FMUL R4, R4, UR8 ;  /* 0x0000000804047c20 */ /* 0x008fe20008400000 */
[----:B------:R-:W3:Y:S08]  /*10b0*/  F2I.U32.TRUNC.NTZ R62, R3 ;  /* 0x00000003003e7305 */ /* 0x000ef0000020f000 */
[----:B------:R-:W4:Y:S01]  /*10c0*/  F2I.U32.TRUNC.NTZ R68, R4 ;  /* 0x0000000400447305 */ /* 0x000f22000020f000 */
[----:B--2---:R-:W-:Y:S01]  /*10d0*/  UISETP.NE.AND UP3, UPT, UR6, 0x1, UPT ;  /* 0x000000010600788c */ /* 0x004fe2000bf65270 */
[----:B---3--:R-:W-:-:S05]  /*10e0*/  IADD3 R62, PT, PT, -R62, RZ, RZ ;  /* 0x000000ff3e3e7210 */ /* 0x008fca0007ffe1ff */
[----:B------:R-:W-:Y:S01]  /*10f0*/  IMAD R62, R0, R62, R69 ;  /* 0x0000003e003e7224 */ /* 0x000fe200078e0245 */
[----:B------:R-:W-:Y:S01]  /*1100*/  PRMT R0, RZ, 0x7610, R0 ;  /* 0x00007610ff007816 */ /* 0x000fe20000000000 */
[----:B----4-:R-:W-:-:S04]  /*1110*/  IMAD.MOV R68, RZ, RZ, -R68 ;  /* 0x000000ffff447224 */ /* 0x010fc800078e0a44 */
[----:B------:R-:W-:Y:S01]  /*1120*/  IMAD R68, R2, R68, R11 ;  /* 0x0000004402447224 */ /* 0x000fe200078e020b */
[----:B-1----:R-:W-:Y:S06]  /*1130*/  BRA.U UP4, `(.L_x_18) ;  /* 0x0000000104247547 */ /* 0x002fec000b800000 */
[----:B------:R-:W-:Y:S01]  /*1140*/  ISETP.NE.AND P1, PT, R62, RZ, PT ;  /* 0x000000ff3e00720c */ /* 0x000fe20003f25270 */
[----:B------:R-:W-:Y:S01]  /*1150*/  IMAD.MOV.U32 R0, RZ, RZ, 0x3 ;  /* 0x00000003ff007424 */ /* 0x000fe200078e00ff */
[C---:B------:R-:W-:Y:S02]  /*1160*/  LOP3.LUT R3, R68.reuse, 0xfffffffe, RZ, 0xc0, !PT ;  /* 0xfffffffe44037812 */ /* 0x040fe400078ec0ff */
[----:B------:R-:W-:Y:S02]  /*1170*/  ISETP.LT.U32.OR P1, PT, R68, 0x2, !P1 ;  /* 0x000000024400780c */ /* 0x000fe40004f21470 */
[----:B------:R-:W-:Y:S02]  /*1180*/  SHF.L.U32 R0, R0, R3, RZ ;  /* 0x0000000300007219 */ /* 0x000fe400000006ff */
[----:B------:R-:W-:Y:S02]  /*1190*/  SEL R5, RZ, 0x1, !P1 ;  /* 0x00000001ff057807 */ /* 0x000fe40004800000 */
[----:B------:R-:W-:-:S05]  /*11a0*/  SEL R2, RZ, 0x2, !P1 ;  /* 0x00000002ff027807 */ /* 0x000fca0004800000 */
[----:B------:R-:W-:-:S05]  /*11b0*/  IMAD.IADD R2, R5, 0x1, R2 ;  /* 0x0000000105027824 */ /* 0x000fca00078e0202 */
[----:B------:R-:W-:Y:S02]  /*11c0*/  PRMT R8, R2, 0x7610, R8 ;  /* 0x0000761002087816 */ /* 0x000fe40000000008 */
.L_x_18:
[----:B------:R-:W-:Y:S05]  /*11d0*/  @!P0 BRA `(.L_x_19) ;  /* 0x0000000000b88947 */ /* 0x000fea0003800000 */
[----:B------:R-:W1:Y:S01]  /*11e0*/  LDC.64 R4, c[0x0][0xb18] ;  /* 0x0002c600ff047b82 */ /* 0x000e620000000a00 */
[----:B------:R-:W-:-:S07]  /*11f0*/  ISETP.NE.AND P0, PT, R9, 0x1, PT ;  /* 0x000000010900780c */ /* 0x000fce0003f05270 */
[----:B------:R-:W2:Y:S08]  /*1200*/  LDC R14, c[0x0][0xb0c] ;  /* 0x0002c300ff0e7b82 */ /* 0x000eb00000000800 */
[----:B------:R-:W3:Y:S08]  /*1210*/  LDC R13, c[0x0][0x370] ;  /* 0x0000dc00ff0d7b82 */ /* 0x000ef00000000800 */
[----:B------:R-:W4:Y:S01]  /*1220*/  LDC R16, c[0x0][0x374] ;  /* 0x0000dd00ff107b82 */ /* 0x000f220000000800 */
[----:B-1----:R-:W-:-:S07]  /*1230*/  ISETP.NE.AND P1, PT, R4, 0x1, PT ;  /* 0x000000010400780c */ /* 0x002fce0003f25270 */
[----:B------:R-:W3:Y:S01]  /*1240*/  LDC.64 R6, c[0x0][0xb10] ;  /* 0x0002c400ff067b82 */ /* 0x000ee20000000a00 */
[----:B--2---:R-:W-:-:S07]  /*1250*/  ISETP.NE.AND P2, PT, R14, 0x1, PT ;  /* 0x000000010e00780c */ /* 0x004fce0003f45270 */
[----:B------:R-:W1:Y:S08]  /*1260*/  LDC R12, c[0x0][0xb20] ;  /* 0x0002c800ff0c7b82 */ /* 0x000e700000000800 */
[----:B------:R-:W2:Y:S01]  /*1270*/  LDC.64 R2, c[0x0][0xb28] ;  /* 0x0002ca00ff027b82 */ /* 0x000ea20000000a00 */
[----:B----4-:R-:W-:-:S04]  /*1280*/  IMAD.HI.U32 R15, R16, R5, RZ ;  /* 0x00000005100f7227 */ /* 0x010fc800078e00ff */
[----:B------:R-:W-:-:S04]  /*1290*/  IMAD.HI.U32 R5, R69, R5, RZ ;  /* 0x0000000545057227 */ /* 0x000fc800078e00ff */
[----:B---3--:R-:W-:-:S04]  /*12a0*/  IMAD.HI.U32 R18, R13, R6, RZ ;  /* 0x000000060d127227 */ /* 0x008fc800078e00ff */
[----:B------:R-:W-:Y:S01]  /*12b0*/  IMAD.HI.U32 R20, R11, R6, RZ ;  /* 0x000000060b147227 */ /* 0x000fe200078e00ff */
[-C--:B------:R-:W-:Y:S02]  /*12c0*/  @P2 SHF.R.U32.HI R13, RZ, R7.reuse, R18 ;  /* 0x00000007ff0d2219 */ /* 0x080fe40000011612 */
[-C--:B-1----:R-:W-:Y:S02]  /*12d0*/  @P1 SHF.R.U32.HI R16, RZ, R12.reuse, R15 ;  /* 0x0000000cff101219 */ /* 0x082fe4000001160f */
[----:B------:R-:W-:Y:S02]  /*12e0*/  SHF.R.U32.HI R12, RZ, R12, R5 ;  /* 0x0000000cff0c7219 */ /* 0x000fe40000011605 */
[----:B------:R-:W-:Y:S02]  /*12f0*/  SHF.R.U32.HI R20, RZ, R7, R20 ;  /* 0x00000007ff147219 */ /* 0x000fe40000011614 */
[----:B------:R-:W-:Y:S01]  /*1300*/  SEL R5, R69, R12, !P1 ;  /* 0x0000000c45057207 */ /* 0x000fe20004800000 */
[----:B--2---:R-:W-:Y:S01]  /*1310*/  IMAD.HI.U32 R18, R16, R2, RZ ;  /* 0x0000000210127227 */ /* 0x004fe200078e00ff */
[----:B------:R-:W-:-:S02]  /*1320*/  SEL R63, R11, R20, !P2 ;  /* 0x000000140b3f7207 */ /* 0x000fc40005000000 */
[----:B------:R-:W-:Y:S01]  /*1330*/  IADD3 R7, PT, PT, -R5, RZ, RZ ;  /* 0x000000ff05077210 */ /* 0x000fe20007ffe1ff */
[----:B------:R-:W-:Y:S01]  /*1340*/  IMAD.HI.U32 R6, R13, R2, RZ ;  /* 0x000000020d067227 */ /* 0x000fe200078e00ff */
[----:B------:R-:W-:-:S03]  /*1350*/  @P0 SHF.R.U32.HI R16, RZ, R3, R18 ;  /* 0x00000003ff100219 */ /* 0x000fc60000011612 */
[----:B------:R-:W-:Y:S01]  /*1360*/  IMAD R7, R4, R7, R69 ;  /* 0x0000000704077224 */ /* 0x000fe200078e0245 */
[----:B------:R-:W-:Y:S01]  /*1370*/  @P0 SHF.R.U32.HI R13, RZ, R3, R6 ;  /* 0x00000003ff0d0219 */ /* 0x000fe20000011606 */
[----:B------:R-:W-:-:S04]  /*1380*/  IMAD R16, R16, R9, RZ ;  /* 0x0000000910107224 */ /* 0x000fc800078e02ff */
[----:B------:R-:W-:Y:S01]  /*1390*/  IMAD R6, R13, R9, RZ ;  /* 0x000000090d067224 */ /* 0x000fe200078e02ff */
[----:B------:R-:W-:-:S04]  /*13a0*/  ISETP.GE.AND P1, PT, R5, R16, PT ;  /* 0x000000100500720c */ /* 0x000fc80003f26270 */
[----:B------:R-:W-:Y:S01]  /*13b0*/  ISETP.GE.OR P1, PT, R63, R6, P1 ;  /* 0x000000063f00720c */ /* 0x000fe20000f26670 */
[----:B------:R-:W-:-:S05]  /*13c0*/  IMAD.HI.U32 R6, R5, R2, RZ ;  /* 0x0000000205067227 */ /* 0x000fca00078e00ff */
[----:B------:R-:W-:-:S04]  /*13d0*/  SHF.R.U32.HI R6, RZ, R3, R6 ;  /* 0x00000003ff067219 */ /* 0x000fc80000011606 */
[----:B------:R-:W-:-:S03]  /*13e0*/  SEL R6, R5, R6, !P0 ;  /* 0x0000000605067207 */ /* 0x000fc60004000000 */
[----:B------:R-:W-:Y:S01]  /*13f0*/  @!P1 IMAD.HI.U32 R12, R63, R2, RZ ;  /* 0x000000023f0c9227 */ /* 0x000fe200078e00ff */
[----:B------:R-:W-:-:S04]  /*1400*/  IADD3 R2, PT, PT, -R6, RZ, RZ ;  /* 0x000000ff06027210 */ /* 0x000fc80007ffe1ff */
[----:B------:R-:W-:Y:S01]  /*1410*/  @!P1 SHF.R.U32.HI R12, RZ, R3, R12 ;  /* 0x00000003ff0c9219 */ /* 0x000fe2000001160c */
[----:B------:R-:W-:-:S03]  /*1420*/  IMAD R2, R9, R2, R5 ;  /* 0x0000000209027224 */ /* 0x000fc600078e0205 */
[----:B------:R-:W-:-:S05]  /*1430*/  @!P1 SEL R3, R63, R12, !P0 ;  /* 0x0000000c3f039207 */ /* 0x000fca0004000000 */
[--C-:B------:R-:W-:Y:S02]  /*1440*/  @!P1 IMAD.IADD R6, R6, 0x1, -R3.reuse ;  /* 0x0000000106069824 */ /* 0x100fe400078e0a03 */
[----:B------:R-:W-:Y:S01]  /*1450*/  @!P1 IMAD R3, R2, R13, R3 ;  /* 0x0000000d02039224 */ /* 0x000fe200078e0203 */
[----:B------:R-:W-:Y:S01]  /*1460*/  IADD3 R2, PT, PT, -R63, RZ, RZ ;  /* 0x000000ff3f027210 */ /* 0x000fe20007ffe1ff */
[----:B------:R-:W-:Y:S02]  /*1470*/  @!P1 IMAD R5, R6, R9, R63 ;  /* 0x0000000906059224 */ /* 0x000fe400078e023f */
[----:B------:R-:W-:Y:S02]  /*1480*/  @!P1 IMAD.MOV.U32 R63, RZ, RZ, R3 ;  /* 0x000000ffff3f9224 */ /* 0x000fe400078e0003 */
[----:B------:R-:W-:Y:S02]  /*1490*/  IMAD R2, R14, R2, R11 ;  /* 0x000000020e027224 */ /* 0x000fe400078e020b */
[----:B------:R-:W-:-:S02]  /*14a0*/  IMAD R69, R5, R4, R7 ;  /* 0x0000000405457224 */ /* 0x000fc400078e0207 */
[----:B------:R-:W-:Y:S02]  /*14b0*/  IMAD R63, R63, R14, R2 ;  /* 0x0000000e3f3f7224 */ /* 0x000fe400078e0202 */
.L_x_19:
[----:B------:R-:W-:Y:S05]  /*14c0*/  BRA.U UP3, `(.L_x_20) ;  /* 0x0000000103407547 */ /* 0x000fea000b800000 */
[----:B------:R-:W1:Y:S08]  /*14d0*/  LDC.64 R2, c[0x0][0xb18] ;  /* 0x0002c600ff027b82 */ /* 0x000e700000000a00 */
[----:B------:R-:W2:Y:S08]  /*14e0*/  LDC.64 R4, c[0x0][0xb10] ;  /* 0x0002c400ff047b82 */ /* 0x000eb00000000a00 */
[----:B------:R-:W3:Y:S08]  /*14f0*/  LDC R6, c[0x0][0xb20] ;  /* 0x0002c800ff067b82 */ /* 0x000ef00000000800 */
[----:B------:R-:W4:Y:S01]  /*1500*/  LDC R12, c[0x0][0xb0c] ;  /* 0x0002c300ff0c7b82 */ /* 0x000f220000000800 */
[----:B-1----:R-:W-:Y:S01]  /*1510*/  IMAD.HI.U32 R3, R69, R3, RZ ;  /* 0x0000000345037227 */ /* 0x002fe200078e00ff */
[----:B------:R-:W-:-:S03]  /*1520*/  ISETP.NE.AND P0, PT, R2, 0x1, PT ;  /* 0x000000010200780c */ /* 0x000fc60003f05270 */
[----:B--2---:R-:W-:-:S05]  /*1530*/  IMAD.HI.U32 R4, R63, R4, RZ ;  /* 0x000000043f047227 */ /* 0x004fca00078e00ff */
[----:B------:R-:W-:Y:S02]  /*1540*/  SHF.R.U32.HI R4, RZ, R5, R4 ;  /* 0x00000005ff047219 */ /* 0x000fe40000011604 */
[----:B---3--:R-:W-:-:S04]  /*1550*/  SHF.R.U32.HI R6, RZ, R6, R3 ;  /* 0x00000006ff067219 */ /* 0x008fc80000011603 */
[----:B------:R-:W-:Y:S02]  /*1560*/  SEL R3, R69, R6, !P0 ;  /* 0x0000000645037207 */ /* 0x000fe40004000000 */
[----:B----4-:R-:W-:-:S04]  /*1570*/  ISETP.NE.AND P1, PT, R12, 0x1, PT ;  /* 0x000000010c00780c */ /* 0x010fc80003f25270 */
[----:B------:R-:W-:-:S05]  /*1580*/  SEL R6, R63, R4, !P1 ;  /* 0x000000043f067207 */ /* 0x000fca0004800000 */
[----:B------:R-:W-:Y:S02]  /*1590*/  IMAD.IADD R4, R3, 0x1, -R6 ;  /* 0x0000000103047824 */ /* 0x000fe400078e0a06 */
[----:B------:R-:W-:Y:S02]  /*15a0*/  IMAD.IADD R3, R6, 0x1, -R3 ;  /* 0x0000000106037824 */ /* 0x000fe400078e0a03 */
[----:B------:R-:W-:Y:S02]  /*15b0*/  IMAD R63, R4, R12, R63 ;  /* 0x0000000c043f7224 */ /* 0x000fe400078e023f */
[----:B------:R-:W-:Y:S02]  /*15c0*/  IMAD R69, R3, R2, R69 ;  /* 0x0000000203457224 */ /* 0x000fe400078e0245 */
.L_x_20:
[----:B------:R-:W-:Y:S05]  /*15d0*/  BRA.U !UP1, `(.L_x_21) ;  /* 0x00000001090c7547 */ /* 0x000fea000b800000 */
[----:B------:R-:W-:Y:S01]  /*15e0*/  UCGABAR_WAIT ;  /* 0x0000000000007dc7 */ /* 0x000fe20008000000 */
[----:B------:R-:W-:Y:S01]  /*15f0*/  CCTL.IVALL ;  /* 0x00000000ff00798f */ /* 0x000fe20002000000 */
[----:B------:R-:W-:Y:S05]  /*1600*/  BRA `(.L_x_22) ;  /* 0x0000000000047947 */ /* 0x000fea0003800000 */
.L_x_21:
[----:B------:R-:W-:Y:S06]  /*1610*/  BAR.SYNC.DEFER_BLOCKING 0x0 ;  /* 0x0000000000007b1d */ /* 0x000fec0000010000 */
.L_x_22:
[----:B------:R-:W-:Y:S05]  /*1620*/  BRA.U UP2, `(.L_x_23) ;  /* 0x0000001502e87547 */ /* 0x000fea000b800000 */
[----:B------:R-:W1:Y:S01]  /*1630*/  LDCU UR15, c[0x0][0x38c] ;  /* 0x00007180ff0f77ac */ /* 0x000e620008000800 */
[----:B------:R-:W2:Y:S01]  /*1640*/  LDC R9, c[0x0][0x370] ;  /* 0x0000dc00ff097b82 */ /* 0x000ea20000000800 */
[C---:B------:R-:W-:Y:S01]  /*1650*/  IMAD.SHL.U32 R17, R11.reuse, 0x10, RZ ;  /* 0x000000100b117824 */ /* 0x040fe200078e00ff */
[----:B------:R-:W-:Y:S01]  /*1660*/  PLOP3.LUT P1, PT, PT, PT, UP5, 0x80, 0x8 ;  /* 0x000000000008781c */ /* 0x000fe20003f2f058 */
[----:B------:R-:W-:Y:S01]  /*1670*/  HFMA2 R15, -RZ, RZ, 0, 5.9604644775390625e-08 ;  /* 0x00000001ff0f7431 */ /* 0x000fe200000001ff */
[----:B------:R-:W-:Y:S01]  /*1680*/  UISETP.NE.AND UP1, UPT, UR10, URZ, UPT ;  /* 0x000000ff0a00728c */ /* 0x000fe2000bf25270 */
[----:B------:R-:W-:Y:S01]  /*1690*/  HFMA2 R12, -RZ, RZ, 0, 0 ;  /* 0x00000000ff0c7431 */ /* 0x000fe200000001ff */
[----:B------:R-:W-:Y:S01]  /*16a0*/  ISETP.NE.AND P4, PT, R10, RZ, P5 ;  /* 0x000000ff0a00720c */ /* 0x000fe20002f85270 */
[----:B------:R-:W-:Y:S01]  /*16b0*/  IMAD.SHL.U32 R16, R11, 0x40, RZ ;  /* 0x000000400b107824 */ /* 0x000fe200078e00ff */
[----:B------:R-:W3:Y:S01]  /*16c0*/  LDC R0, c[0x0][0x374] ;  /* 0x0000dd00ff007b82 */ /* 0x000ee20000000800 */
[----:B------:R-:W-:Y:S01]  /*16d0*/  PLOP3.LUT P1, PT, P1, PT, PT, 0x8, 0x80 ;  /* 0x000000000080781c */ /* 0x000fe20000f2e170 */
[----:B------:R-:W-:Y:S01]  /*16e0*/  IMAD.MOV.U32 R14, RZ, RZ, RZ ;  /* 0x000000ffff0e7224 */ /* 0x000fe200078e00ff */
[----:B------:R-:W-:Y:S01]  /*16f0*/  MOV R8, 0x1 ;  /* 0x0000000100087802 */ /* 0x000fe20000000f00 */
[----:B------:R-:W-:Y:S01]  /*1700*/  IMAD.MOV.U32 R10, RZ, RZ, RZ ;  /* 0x000000ffff0a7224 */ /* 0x000fe200078e00ff */
[----:B------:R-:W-:Y:S01]  /*1710*/  LOP3.LUT R17, R17, 0x10, RZ, 0xc0, !PT ;  /* 0x0000001011117812 */ /* 0x000fe200078ec0ff */
[----:B------:R-:W4:Y:S01]  /*1720*/  LDCU.64 UR30, c[0x0][0x348] ;  /* 0x00006900ff1e77ac */ /* 0x000f220008000a00 */
[----:B-1----:R-:W-:-:S02]  /*1730*/  UIADD3 UR4, UPT, UPT, UR15, 0x7f, URZ ;  /* 0x0000007f0f047890 */ /* 0x002fc4000fffe0ff */
[----:B------:R-:W-:Y:S02]  /*1740*/  USEL UR7, UR7, 0x2, UP1 ;  /* 0x0000000207077887 */ /* 0x000fe40008800000 */
[----:B------:R-:W-:Y:S01]  /*1750*/  USHF.R.S32.HI UR22, URZ, 0x1f, UR4 ;  /* 0x0000001fff167899 */ /* 0x000fe20008011404 */
[----:B------:R-:W-:-:S03]  /*1760*/  UMOV UR13, URZ ;  /* 0x000000ff000d7c82 */ /* 0x000fc60008000000 */
[----:B------:R-:W-:Y:S02]  /*1770*/  ULEA.HI UR22, UR22, UR4, URZ, 0x7 ;  /* 0x0000000416167291 */ /* 0x000fe4000f8f38ff */
[----:B------:R-:W-:Y:S02]  /*1780*/  UIADD3 UR4, UPT, UPT, UR15, -0x1, URZ ;  /* 0xffffffff0f047890 */ /* 0x000fe4000fffe0ff */
[----:B------:R-:W-:Y:S02]  /*1790*/  USHF.R.S32.HI UR22, URZ, 0x7, UR22 ;  /* 0x00000007ff167899 */ /* 0x000fe40008011416 */
[----:B------:R-:W-:Y:S02]  /*17a0*/  UISETP.GE.U32.AND UP2, UPT, UR4, -0xff, UPT ;  /* 0xffffff010400788c */ /* 0x000fe4000bf46070 */
[----:B------:R-:W-:Y:S02]  /*17b0*/  UISETP.LT.U32.AND UP0, UPT, UR22, 0xa, UPT ;  /* 0x0000000a1600788c */ /* 0x000fe4000bf01070 */
[----:B------:R-:W-:-:S02]  /*17c0*/  UIADD3 UR15, UPT, UPT, UR15, 0xfe, URZ ;  /* 0x000000fe0f0f7890 */ /* 0x000fc4000fffe0ff */
[----:B------:R-:W-:-:S04]  /*17d0*/  USEL UR21, UR22, 0xa, UP0 ;  /* 0x0000000a16157887 */ /* 0x000fc80008000000 */
[----:B------:R-:W-:Y:S02]  /*17e0*/  UIADD3 UR6, UPT, UPT, UR21, -0x1, URZ ;  /* 0xffffffff15067890 */ /* 0x000fe4000fffe0ff */
[----:B------:R-:W-:Y:S02]  /*17f0*/  @UP2 UIADD3 UR6, UPT, UPT, UR21, URZ, URZ ;  /* 0x000000ff15062290 */ /* 0x000fe4000fffe0ff */
[----:B------:R-:W-:Y:S02]  /*1800*/  UIADD3 UR14, UPT, UPT, UR22, -UR21, URZ ;  /* 0x80000015160e7290 */ /* 0x000fe4000fffe0ff */
[----:B------:R-:W-:Y:S02]  /*1810*/  UIADD3 UR5, UPT, UPT, UR6, 0x1, URZ ;  /* 0x0000000106057890 */ /* 0x000fe4000fffe0ff */
[----:B--2-4-:R-:W-:-:S12]  /*1820*/  UIADD3 UR6, UPT, UPT, -UR6, URZ, URZ ;  /* 0x000000ff06067290 */ /* 0x014fd8000fffe1ff */
.L_x_43:
[----:B------:R-:W-:Y:S01]  /*1830*/  UISETP.NE.AND UP0, UPT, UR37, URZ, UPT ;  /* 0x000000ff2500728c */ /* 0x000fe2000bf05270 */
[----:B------:R-:W1:Y:S08]  /*1840*/  S2UR UR37, SR_CgaCtaId ;  /* 0x00000000002579c3 */ /* 0x000e700000008800 */
[----:B------:R-:W-:Y:S05]  /*1850*/  BRA.U UP0, `(.L_x_24) ;  /* 0x0000000100347547 */ /* 0x000fea000b800000 */
[----:B------:R-:W2:Y:S01]  /*1860*/  S2R R2, SR_CgaCtaId ;  /* 0x0000000000027919 */ /* 0x000ea20000008800 */
[----:B------:R-:W-:-:S04]  /*1870*/  MOV R3, 0x400 ;  /* 0x0000040000037802 */ /* 0x000fc80000000f00 */
[----:B--2---:R-:W-:Y:S02]  /*1880*/  LEA R3, R2, R3, 0x18 ;  /* 0x0000000302037211 */ /* 0x004fe400078ec0ff */
[----:B------:R-:W-:-:S03]  /*1890*/  SHF.L.U32 R2, R8, 0x1f, RZ ;  /* 0x0000001f08027819 */ /* 0x000fc600000006ff */
[----:B------:R-:W-:-:S04]  /*18a0*/  IMAD R3, R10, 0x8, R3 ;  /* 0x000000080a037824 */ /* 0x000fc800078e0203 */
[----:B------:R-:W2:Y:S02]  /*18b0*/  SYNCS.PHASECHK.TRANS64.TRYWAIT P0, [R3+URZ+0x140], R2 ;  /* 0x00014002030075a7 */ /* 0x000ea400080011ff */
[----:B--2---:R-:W-:Y:S05]  /*18c0*/  @!P0 BRA `(.L_x_25) ;  /* 0x0000005400748947 */ /* 0x004fea0003800000 */
.L_x_127:
[----:B------:R-:W-:Y:S01]  /*18d0*/  VIADD R10, R10, 0x1 ;  /* 0x000000010a0a7836 */ /* 0x000fe20000000000 */
[----:B------:R2:W-:Y:S04]  /*18e0*/  SYNCS.ARRIVE.TRANS64.A1T0 RZ, [R3+URZ+0x130], RZ ;  /* 0x000130ff03ff79a7 */ /* 0x0005e800081000ff */
[----:B------:R-:W-:-:S04]  /*18f0*/  ISETP.NE.AND P0, PT, R10, 0x2, PT ;  /* 0x000000020a00780c */ /* 0x000fc80003f05270 */
[----:B------:R-:W-:Y:S02]  /*1900*/  SEL R10, R10, RZ, P0 ;  /* 0x000000ff0a0a7207 */ /* 0x000fe40000000000 */
[----:B--2---:R-:W-:-:S04]  /*1910*/  SEL R3, RZ, 0x1, P0 ;  /* 0x00000001ff037807 */ /* 0x004fc80000000000 */
[----:B------:R-:W-:-:S07]  /*1920*/  LOP3.LUT R8, R8, R3, RZ, 0x3c, !PT ;  /* 0x0000000308087212 */ /* 0x000fce00078e3cff */
.L_x_24:
[----:B------:R-:W-:Y:S01]  /*1930*/  UMOV UR4, 0x400 ;  /* 0x0000040000047882 */ /* 0x000fe20000000000 */
[----:B------:R-:W-:Y:S01]  /*1940*/  LEA.HI R3, R63, R63, RZ, 0x1 ;  /* 0x0000003f3f037211 */ /* 0x000fe200078f08ff */
[----:B-1----:R-:W-:Y:S01]  /*1950*/  ULEA UR4, UR37, UR4, 0x18 ;  /* 0x0000000425047291 */ /* 0x002fe2000f8ec0ff */
[----:B------:R-:W-:Y:S01]  /*1960*/  SHF.L.U32 R2, R15, 0x1f, RZ ;  /* 0x0000001f0f027819 */ /* 0x000fe200000006ff */
[----:B------:R-:W-:Y:S01]  /*1970*/  UISETP.GE.U32.AND UP0, UPT, UR15, 0xff, UPT ;  /* 0x000000ff0f00788c */ /* 0x000fe2000bf06070 */
[----:B------:R-:W-:Y:S01]  /*1980*/  R2UR UR35, R16 ;  /* 0x00000000102372ca */ /* 0x000fe200000e0000 */
[----:B------:R-:W-:Y:S01]  /*1990*/  ULEA UR8, UR13, UR4, 0x3 ;  /* 0x000000040d087291 */ /* 0x000fe2000f8e18ff */
[----:B------:R-:W-:Y:S01]  /*19a0*/  IMAD.SHL.U32 R3, R3, 0x40, RZ ;  /* 0x0000004003037824 */ /* 0x000fe200078e00ff */
[----:B------:R-:W-:Y:S01]  /*19b0*/  R2UR UR19, R17 ;  /* 0x00000000111372ca */ /* 0x000fe200000e0000 */
[----:B------:R-:W-:-:S03]  /*19c0*/  UMOV UR23, URZ ;  /* 0x000000ff00177c82 */ /* 0x000fc60008000000 */
[----:B------:R-:W-:-:S03]  /*19d0*/  LOP3.LUT R3, R3, 0xffffff80, RZ, 0xc0, !PT ;  /* 0xffffff8003037812 */ /* 0x000fc600078ec0ff */
[----:B------:R1:W2:Y:S01]  /*19e0*/  SYNCS.PHASECHK.TRANS64.TRYWAIT P0, [UR8+0x50], R2 ;  /* 0x00005002ff0075a7 */ /* 0x0002a20008001108 */
[----:B------:R-:W-:Y:S02]  /*19f0*/  R2UR UR9, R3 ;  /* 0x00000000030972ca */ /* 0x000fe400000e0000 */
[----:B------:R-:W-:-:S11]  /*1a00*/  R2UR UR8, R69 ;  /* 0x00000000450872ca */ /* 0x000fd600000e0000 */
[----:B------:R-:W-:Y:S02]  /*1a10*/  ULOP3.LUT UR35, UR9, 0x40, UR35, 0xf8, !UPT ;  /* 0x0000004009237892 */ /* 0x000fe4000f8ef823 */
[----:B------:R-:W-:Y:S01]  /*1a20*/  ULEA UR19, UR8, UR19, 0x5 ;  /* 0x0000001308137291 */ /* 0x000fe2000f8e28ff */
[----:B------:R-:W-:Y:S11]  /*1a30*/  BRA.U !UP0, `(.L_x_26) ;  /* 0x0000000108f07547 */ /* 0x000ff6000b800000 */
[----:B------:R-:W-:Y:S01]  /*1a40*/  UMOV UR29, UR6 ;  /* 0x00000006001d7c82 */ /* 0x000fe20008000000 */
[----:B------:R-:W-:Y:S01]  /*1a50*/  UMOV UR44, UR13 ;  /* 0x0000000d002c7c82 */ /* 0x000fe20008000000 */
[----:B------:R-:W-:-:S05]  /*1a60*/  UMOV UR26, 0x40 ;  /* 0x00000040001a7882 */ /* 0x000fca0000000000 */
.L_x_32:
[----:B------:R-:W-:Y:S01]  /*1a70*/  ULEA UR33, UR44, UR4, 0x3 ;  /* 0x000000042c217291 */ /* 0x000fe2000f8e18ff */
[----:B------:R-:W-:Y:S01]  /*1a80*/  @P5 MOV R3, 0xa000 ;  /* 0x0000a00000035802 */ /* 0x000fe20000000f00 */
[----:B-12---:R-:W-:Y:S10]  /*1a90*/  @P0 BRA `(.L_x_27) ;  /* 0x00000000000c0947 */ /* 0x006ff40003800000 */
[----:B------:R-:W-:-:S04]  /*1aa0*/  SHF.L.U32 R5, R15, 0x1f, RZ ;  /* 0x0000001f0f057819 */ /* 0x000fc800000006ff */
[----:B------:R-:W2:Y:S02]  /*1ab0*/  SYNCS.PHASECHK.TRANS64.TRYWAIT P0, [UR33+0x50], R5 ;  /* 0x00005005ff0075a7 */ /* 0x000ea40008001121 */
[----:B--2---:R-:W-:Y:S05]  /*1ac0*/  @!P0 BRA `(.L_x_28) ;  /* 0x0000005400088947 */ /* 0x004fea0003800000 */
.L_x_27:
[----:B------:R2:W-:Y:S01]  /*1ad0*/  @P5 SYNCS.ARRIVE.TRANS64 RZ, [UR33], R3 ;  /* 0x00000003ffff59a7 */ /* 0x0005e20008000021 */
[----:B------:R-:W-:Y:S02]  /*1ae0*/  ULOP3.LUT UR8, UR7, 0x2, URZ, 0xfc, !UPT ;  /* 0x0000000207087892 */ /* 0x000fe4000f8efcff */
[----:B------:R-:W-:Y:S02]  /*1af0*/  UIADD3 UR29, UPT, UPT, UR29, 0x1, URZ ;  /* 0x000000011d1d7890 */ /* 0x000fe4000fffe0ff */
[----:B------:R-:W-:Y:S02]  /*1b00*/  UISETP.NE.AND UP0, UPT, UR8, 0x2, UPT ;  /* 0x000000020800788c */ /* 0x000fe4000bf05270 */
[----:B------:R-:W-:-:S07]  /*1b10*/  UISETP.NE.AND UP2, UPT, UR29, 0x1, UPT ;  /* 0x000000011d00788c */ /* 0x000fce000bf45270 */
[----:B------:R-:W-:Y:S05]  /*1b20*/  BRA.U UP0, `(.L_x_29) ;  /* 0x0000000100047547 */ /* 0x000fea000b800000 */
[----:B------:R-:W-:Y:S05]  /*1b30*/  BPT.TRAP 0x1 ;  /* 0x000000040000795c */ /* 0x000fea0000300000 */
.L_x_29:
[----:B------:R-:W-:Y:S04]  /*1b40*/  BSSY.RECONVERGENT B0, `(.L_x_30) ;  /* 0x0000003000007945 */ /* 0x000fe80003800200 */
[----:B------:R-:W-:Y:S05]  /*1b50*/  @!P4 BRA `(.L_x_31) ;  /* 0x000000000004c947 */ /* 0x000fea0003800000 */
[----:B------:R-:W-:Y:S05]  /*1b60*/  BPT.TRAP 0x1 ;  /* 0x000000040000795c */ /* 0x000fea0000300000 */
.L_x_31:
[----:B------:R-:W-:Y:S05]  /*1b70*/  BSYNC.RECONVERGENT B0 ;  /* 0x0000000000007941 */ /* 0x000fea0003800200 */
.L_x_30:
[----:B------:R-:W-:Y:S02]  /*1b80*/  UIADD3 UR13, UPT, UPT, UR44, 0x1, URZ ;  /* 0x000000012c0d7890 */ /* 0x000fe4000fffe0ff */
[----:B------:R-:W-:Y:S02]  /*1b90*/  ULEA UR24, UR44, UR4, 0xe ;  /* 0x000000042c187291 */ /* 0x000fe4000f8e70ff */
[----:B------:R-:W-:Y:S02]  /*1ba0*/  UISETP.NE.AND UP0, UPT, UR13, 0xa, UPT ;  /* 0x0000000a0d00788c */ /* 0x000fe4000bf05270 */
[----:B------:R-:W-:Y:S02]  /*1bb0*/  UIADD3 UR42, UP1, UPT, UR30, 0x80, URZ ;  /* 0x000000801e2a7890 */ /* 0x000fe4000ff3e0ff */
[----:B------:R-:W-:Y:S02]  /*1bc0*/  USEL UR9, URZ, 0x1, UP0 ;  /* 0x00000001ff097887 */ /* 0x000fe40008000000 */
[----:B------:R-:W-:-:S02]  /*1bd0*/  USEL UR13, UR13, URZ, UP0 ;  /* 0x000000ff0d0d7287 */ /* 0x000fc40008000000 */
[----:B------:R-:W-:Y:S02]  /*1be0*/  UIADD3 UR40, UP0, UPT, UR30, 0x180, URZ ;  /* 0x000001801e287890 */ /* 0x000fe4000ff1e0ff */
[----:B------:R-:W-:Y:S01]  /*1bf0*/  ULEA UR8, UR13, UR4, 0x3 ;  /* 0x000000040d087291 */ /* 0x000fe2000f8e18ff */
[----:B------:R-:W-:Y:S01]  /*1c00*/  LOP3.LUT R15, R15, UR9, RZ, 0x3c, !PT ;  /* 0x000000090f0f7c12 */ /* 0x000fe2000f8e3cff */
[----:B------:R-:W-:Y:S02]  /*1c10*/  UIADD3 UR34, UPT, UPT, UR26, -0x40, URZ ;  /* 0xffffffc01a227890 */ /* 0x000fe4000fffe0ff */
[----:B------:R-:W-:Y:S01]  /*1c20*/  ULOP3.LUT UR33, UR33, 0xfefffff8, URZ, 0xc0, !UPT ;  /* 0xfefffff821217892 */ /* 0x000fe2000f8ec0ff */
[----:B-1----:R-:W-:Y:S01]  /*1c30*/  SHF.L.U32 R2, R15, 0x1f, RZ ;  /* 0x0000001f0f027819 */ /* 0x002fe200000006ff */
[----:B------:R-:W-:Y:S02]  /*1c40*/  UIADD3.X UR43, UPT, UPT, URZ, UR31, URZ, UP1, !UPT ;  /* 0x0000001fff2b7290 */ /* 0x000fe40008ffe4ff */
[----:B------:R-:W-:Y:S01]  /*1c50*/  UIADD3 UR32, UPT, UPT, UR24, 0x2400, URZ ;  /* 0x0000240018207890 */ /* 0x000fe2000fffe0ff */
[----:B------:R4:W1:Y:S01]  /*1c60*/  SYNCS.PHASECHK.TRANS64.TRYWAIT P0, [UR8+0x50], R2 ;  /* 0x00005002ff0075a7 */ /* 0x0008620008001108 */
[----:B------:R-:W-:-:S02]  /*1c70*/  ULEA UR8, UR44, UR4, 0xc ;  /* 0x000000042c087291 */ /* 0x000fc4000f8e60ff */
[----:B------:R-:W-:Y:S02]  /*1c80*/  UIADD3 UR24, UPT, UPT, UR24, 0x4400, URZ ;  /* 0x0000440018187890 */ /* 0x000fe4000fffe0ff */
[----:B------:R-:W-:Y:S02]  /*1c90*/  UIADD3.X UR41, UPT, UPT, URZ, UR31, URZ, UP0, !UPT ;  /* 0x0000001fff297290 */ /* 0x000fe400087fe4ff */
[----:B------:R-:W-:Y:S02]  /*1ca0*/  UIADD3 UR16, UPT, UPT, UR8, 0x2a400, URZ ;  /* 0x0002a40008107890 */ /* 0x000fe4000fffe0ff */
[----:B------:R-:W-:Y:S01]  /*1cb0*/  UIADD3 UR8, UPT, UPT, UR8, 0x2ac00, URZ ;  /* 0x0002ac0008087890 */ /* 0x000fe2000fffe0ff */
[----:B------:R-:W-:Y:S01]  /*1cc0*/  UMOV UR38, 0x0 ;  /* 0x0000000000267882 */ /* 0x000fe20000000000 */
[----:B------:R-:W-:Y:S01]  /*1cd0*/  UMOV UR39, 0x10000000 ;  /* 0x1000000000277882 */ /* 0x000fe20000000000 */
[----:B------:R-:W-:Y:S01]  /*1ce0*/  UMOV UR27, UR35 ;  /* 0x00000023001b7c82 */ /* 0x000fe20008000000 */
[----:B------:R-:W-:Y:S01]  /*1cf0*/  UMOV UR28, UR36 ;  /* 0x00000024001c7c82 */ /* 0x000fe20008000000 */
[----:B------:R-:W-:Y:S01]  /*1d00*/  UMOV UR25, UR33 ;  /* 0x0000002100197c82 */ /* 0x000fe20008000000 */
[----:B------:R-:W-:Y:S01]  /*1d10*/  UMOV UR20, UR36 ;  /* 0x0000002400147c82 */ /* 0x000fe20008000000 */
[----:B------:R-:W-:Y:S01]  /*1d20*/  UMOV UR17, UR33 ;  /* 0x0000002100117c82 */ /* 0x000fe20008000000 */
[----:B------:R-:W-:Y:S01]  /*1d30*/  UMOV UR18, UR34 ;  /* 0x0000002200127c82 */ /* 0x000fe20008000000 */
[----:B------:R-:W-:Y:S01]  /*1d40*/  UTMALDG.3D.2CTA [UR32], [UR42], desc[UR38] ;  /* 0x000026202a0075b4 */ /* 0x000fe20008211000 */
[----:B------:R-:W-:Y:S01]  /*1d50*/  UMOV UR10, UR26 ;  /* 0x0000001a000a7c82 */ /* 0x000fe20008000000 */
[----:B------:R-:W-:Y:S01]  /*1d60*/  UMOV UR11, UR19 ;  /* 0x00000013000b7c82 */ /* 0x000fe20008000000 */
[----:B------:R-:W-:Y:S01]  /*1d70*/  UMOV UR12, UR36 ;  /* 0x00000024000c7c82 */ /* 0x000fe20008000000 */
[----:B------:R-:W-:Y:S01]  /*1d80*/  UMOV UR9, UR33 ;  /* 0x0000002100097c82 */ /* 0x000fe20008000000 */
[----:B------:R-:W-:Y:S01]  /*1d90*/  UMOV UR23, UR5 ;  /* 0x0000000500177c82 */ /* 0x000fe20008000000 */
[----:B------:R-:W-:Y:S01]  /*1da0*/  UMOV UR44, UR13 ;  /* 0x0000000d002c7c82 */ /* 0x000fe20008000000 */
[----:B------:R2:W-:Y:S01]  /*1db0*/  UTMALDG.3D.2CTA [UR24], [UR42], desc[UR38] ;  /* 0x000026182a0075b4 */ /* 0x0005e20008211000 */
[----:B------:R4:W-:Y:S01]  /*1dc0*/  UTMALDG.3D.2CTA [UR16], [UR40], desc[UR38] ;  /* 0x00002610280075b4 */ /* 0x0009e20008211000 */
[----:B------:R4:W-:Y:S01]  /*1dd0*/  UTMALDG.3D.2CTA [UR8], [UR40], desc[UR38] ;  /* 0x00002608280075b4 */ /* 0x0009e20008211000 */
[----:B--2---:R-:W-:Y:S01]  /*1de0*/  UIADD3 UR26, UPT, UPT, UR26, 0x80, URZ ;  /* 0x000000801a1a7890 */ /* 0x004fe2000fffe0ff */
[----:B----4-:R-:W-:Y:S11]  /*1df0*/  BRA.U UP2, `(.L_x_32) ;  /* 0xfffffffd021c7547 */ /* 0x010ff6000b83ffff */
.L_x_26:
[----:B------:R-:W-:Y:S01]  /*1e00*/  ULEA UR8, UR13, UR4, 0x3 ;  /* 0x000000040d087291 */ /* 0x000fe2000f8e18ff */
[----:B-1----:R-:W-:Y:S01]  /*1e10*/  SHF.L.U32 R2, R15, 0x1f, RZ ;  /* 0x0000001f0f027819 */ /* 0x002fe200000006ff */
[----:B------:R-:W-:Y:S01]  /*1e20*/  @!P1 SYNCS.ARRIVE.TRANS64.A1T0 RZ, [UR4+0xc8], RZ ;  /* 0x0000c8ffffff99a7 */ /* 0x000fe20008100004 */
[----:B------:R-:W-:-:S06]  /*1e30*/  UISETP.GT.AND UP0, UPT, UR22, UR21, UPT ;  /* 0x000000151600728c */ /* 0x000fcc000bf04270 */
[----:B--2---:R1:W2:Y:S03]  /*1e40*/  SYNCS.PHASECHK.TRANS64.TRYWAIT P0, [UR8+0x50], R2 ;  /* 0x00005002ff0075a7 */ /* 0x0042a60008001108 */
[----:B------:R-:W-:Y:S05]  /*1e50*/  BRA.U !UP0, `(.L_x_33) ;  /* 0x0000000108e87547 */ /* 0x000fea000b800000 */
[----:B------:R-:W-:Y:S01]  /*1e60*/  UIADD3 UR29, UPT, UPT, UR14, UR23, URZ ;  /* 0x000000170e1d7290 */ /* 0x000fe2000fffe0ff */
[----:B------:R-:W-:-:S11]  /*1e70*/  UMOV UR44, UR13 ;  /* 0x0000000d002c7c82 */ /* 0x000fd60008000000 */
.L_x_39:
[----:B------:R-:W-:Y:S01]  /*1e80*/  ULEA UR33, UR44, UR4, 0x3 ;  /* 0x000000042c217291 */ /* 0x000fe2000f8e18ff */
[----:B--2---:R-:W-:Y:S01]  /*1e90*/  @P5 MOV R3, 0xa000 ;  /* 0x0000a00000035802 */ /* 0x004fe20000000f00 */
[----:B-12---:R-:W-:Y:S10]  /*1ea0*/  @P0 BRA `(.L_x_34) ;  /* 0x00000000000c0947 */ /* 0x006ff40003800000 */
[----:B------:R-:W-:-:S04]  /*1eb0*/  SHF.L.U32 R5, R15, 0x1f, RZ ;  /* 0x0000001f0f057819 */ /* 0x000fc800000006ff */
[----:B------:R-:W2:Y:S02]  /*1ec0*/  SYNCS.PHASECHK.TRANS64.TRYWAIT P0, [UR33+0x50], R5 ;  /* 0x00005005ff0075a7 */ /* 0x000ea40008001121 */
[----:B--2---:R-:W-:Y:S05]  /*1ed0*/  @!P0 BRA `(.L_x_35) ;  /* 0x00000050001c8947 */ /* 0x004fea0003800000 */
.L_x_34:
[----:B------:R2:W-:Y:S01]  /*1ee0*/  @P5 SYNCS.ARRIVE.TRANS64 RZ, [UR33], R3 ;  /* 0x00000003ffff59a7 */ /* 0x0005e20008000021 */
[----:B------:R-:W-:-:S04]  /*1ef0*/  ULOP3.LUT UR8, UR7, 0x2, URZ, 0xfc, !UPT ;  /* 0x0000000207087892 */ /* 0x000fc8000f8efcff */
[----:B------:R-:W-:-:S09]  /*1f00*/  UISETP.NE.AND UP0, UPT, UR8, 0x2, UPT ;  /* 0x000000020800788c */ /* 0x000fd2000bf05270 */
[----:B------:R-:W-:Y:S05]  /*1f10*/  BRA.U UP0, `(.L_x_36) ;  /* 0x0000000100047547 */ /* 0x000fea000b800000 */
[----:B------:R-:W-:Y:S05]  /*1f20*/  BPT.TRAP 0x1 ;  /* 0x000000040000795c */ /* 0x000fea0000300000 */
.L_x_36:
[----:B------:R-:W-:Y:S04]  /*1f30*/  BSSY.RECONVERGENT B0, `(.L_x_37) ;  /* 0x0000003000007945 */ /* 0x000fe80003800200 */
[----:B------:R-:W-:Y:S05]  /*1f40*/  @!P4 BRA `(.L_x_38) ;  /* 0x000000000004c947 */ /* 0x000fea0003800000 */
[----:B------:R-:W-:Y:S05]  /*1f50*/  BPT.TRAP 0x1 ;  /* 0x000000040000795c */ /* 0x000fea0000300000 */
.L_x_38:
[----:B------:R-:W-:Y:S05]  /*1f60*/  BSYNC.RECONVERGENT B0 ;  /* 0x0000000000007941 */ /* 0x000fea0003800200 */
.L_x_37:
[----:B------:R-:W-:Y:S02]  /*1f70*/  UIADD3 UR13, UPT, UPT, UR44, 0x1, URZ ;  /* 0x000000012c0d7890 */ /* 0x000fe4000fffe0ff */
[----:B------:R-:W-:Y:S02]  /*1f80*/  ULEA UR24, UR44, UR4, 0xe ;  /* 0x000000042c187291 */ /* 0x000fe4000f8e70ff */
[----:B------:R-:W-:Y:S02]  /*1f90*/  UISETP.NE.AND UP0, UPT, UR13, 0xa, UPT ;  /* 0x0000000a0d00788c */ /* 0x000fe4000bf05270 */
[----:B------:R-:W-:Y:S02]  /*1fa0*/  UIADD3 UR42, UP1, UPT, UR30, 0x80, URZ ;  /* 0x000000801e2a7890 */ /* 0x000fe4000ff3e0ff */
[----:B------:R-:W-:Y:S02]  /*1fb0*/  USEL UR9, URZ, 0x1, UP0 ;  /* 0x00000001ff097887 */ /* 0x000fe40008000000 */
[----:B------:R-:W-:-:S02]  /*1fc0*/  USEL UR13, UR13, URZ, UP0 ;  /* 0x000000ff0d0d7287 */ /* 0x000fc40008000000 */
[----:B------:R-:W-:Y:S02]  /*1fd0*/  USHF.L.U32 UR34, UR23, 0x7, URZ ;  /* 0x0000000717227899 */ /* 0x000fe400080006ff */
[----:B------:R-:W-:Y:S01]  /*1fe0*/  ULEA UR8, UR13, UR4, 0x3 ;  /* 0x000000040d087291 */ /* 0x000fe2000f8e18ff */
[----:B------:R-:W-:Y:S01]  /*1ff0*/  LOP3.LUT R15, R15, UR9, RZ, 0x3c, !PT ;  /* 0x000000090f0f7c12 */ /* 0x000fe2000f8e3cff */
[----:B------:R-:W-:Y:S02]  /*2000*/  UIADD3 UR40, UP0, UPT, UR30, 0x180, URZ ;  /* 0x000001801e287890 */ /* 0x000fe4000ff1e0ff */
[----:B------:R-:W-:Y:S01]  /*2010*/  ULOP3.LUT UR33, UR33, 0xfefffff8, URZ, 0xc0, !UPT ;  /* 0xfefffff821217892 */ /* 0x000fe2000f8ec0ff */
[----:B-1----:R-:W-:Y:S01]  /*2020*/  SHF.L.U32 R2, R15, 0x1f, RZ ;  /* 0x0000001f0f027819 */ /* 0x002fe200000006ff */
[----:B------:R-:W-:Y:S02]  /*2030*/  UIADD3.X UR43, UPT, UPT, URZ, UR31, URZ, UP1, !UPT ;  /* 0x0000001fff2b7290 */ /* 0x000fe40008ffe4ff */
[----:B------:R-:W-:Y:S01]  /*2040*/  UIADD3 UR32, UPT, UPT, UR24, 0x2400, URZ ;  /* 0x0000240018207890 */ /* 0x000fe2000fffe0ff */
[----:B------:R4:W1:Y:S01]  /*2050*/  SYNCS.PHASECHK.TRANS64.TRYWAIT P0, [UR8+0x50], R2 ;  /* 0x00005002ff0075a7 */ /* 0x0008620008001108 */
[----:B------:R-:W-:-:S02]  /*2060*/  ULEA UR8, UR44, UR4, 0xc ;  /* 0x000000042c087291 */ /* 0x000fc4000f8e60ff */
[----:B------:R-:W-:Y:S02]  /*2070*/  UIADD3 UR26, UPT, UPT, UR34, 0x40, URZ ;  /* 0x00000040221a7890 */ /* 0x000fe4000fffe0ff */
        /* <DEDUP_REMOVED lines=12> */
[----:B------:R4:W-:Y:S01]  /*2140*/  UTMALDG.3D.2CTA [UR32], [UR42], desc[UR38] ;  /* 0x000026202a0075b4 */ /* 0x0009e20008211000 */
[----:B------:R-:W-:Y:S01]  /*2150*/  UMOV UR11, UR19 ;  /* 0x00000013000b7c82 */ /* 0x000fe20008000000 */
[----:B------:R-:W-:Y:S01]  /*2160*/  UMOV UR12, UR36 ;  /* 0x00000024000c7c82 */ /* 0x000fe20008000000 */
[----:B------:R-:W-:Y:S01]  /*2170*/  UMOV UR9, UR33 ;  /* 0x0000002100097c82 */ /* 0x000fe20008000000 */
[----:B------:R-:W-:Y:S01]  /*2180*/  UMOV UR10, UR26 ;  /* 0x0000001a000a7c82 */ /* 0x000fe20008000000 */
[----:B------:R-:W-:Y:S01]  /*2190*/  UIADD3 UR23, UPT, UPT, UR23, 0x1, URZ ;  /* 0x0000000117177890 */ /* 0x000fe2000fffe0ff */
[----:B------:R-:W-:Y:S01]  /*21a0*/  UMOV UR44, UR13 ;  /* 0x0000000d002c7c82 */ /* 0x000fe20008000000 */
[----:B------:R4:W-:Y:S02]  /*21b0*/  UTMALDG.3D.2CTA [UR24], [UR42], desc[UR38] ;  /* 0x000026182a0075b4 */ /* 0x0009e40008211000 */
[----:B------:R-:W-:Y:S01]  /*21c0*/  UISETP.NE.AND UP0, UPT, UR23, UR29, UPT ;  /* 0x0000001d1700728c */ /* 0x000fe2000bf05270 */
[----:B------:R4:W-:Y:S01]  /*21d0*/  UTMALDG.3D.2CTA [UR16], [UR40], desc[UR38] ;  /* 0x00002610280075b4 */ /* 0x0009e20008211000 */
[----:B------:R4:W-:Y:S07]  /*21e0*/  UTMALDG.3D.2CTA [UR8], [UR40], desc[UR38] ;  /* 0x00002608280075b4 */ /* 0x0009ee0008211000 */
[----:B----4-:R-:W-:Y:S05]  /*21f0*/  BRA.U UP0, `(.L_x_39) ;  /* 0xfffffffd00207547 */ /* 0x010fea000b83ffff */
.L_x_33:
[----:B-1----:R-:W-:Y:S01]  /*2200*/  LEA R2, R14, UR4, 0x3 ;  /* 0x000000040e027c11 */ /* 0x002fe2000f8e18ff */
[----:B------:R-:W-:Y:S01]  /*2210*/  NOP ;  /* 0x0000000000007918 */ /* 0x000fe20000000000 */
[----:B--2---:R-:W-:Y:S02]  /*2220*/  SHF.L.U32 R3, R12, 0x1f, RZ ;  /* 0x0000001f0c037819 */ /* 0x004fe400000006ff */
[----:B------:R-:W-:Y:S02]  /*2230*/  LEA R4, R14, UR4, 0x4 ;  /* 0x000000040e047c11 */ /* 0x000fe4000f8e20ff */
[----:B------:R-:W1:Y:S02]  /*2240*/  SYNCS.PHASECHK.TRANS64.TRYWAIT P0, [R2+URZ+0xd0], R3 ;  /* 0x0000d003020075a7 */ /* 0x000e6400080011ff */
[----:B-1----:R-:W-:Y:S05]  /*2250*/  @!P0 BRA `(.L_x_40) ;  /* 0x0000004c00548947 */ /* 0x002fea0003800000 */
.L_x_130:
[----:B------:R-:W2:Y:S01]  /*2260*/  LDS.128 R4, [R4+0x160] ;  /* 0x0001600004047984 */ /* 0x000ea20000000c00 */
[----:B------:R-:W-:Y:S01]  /*2270*/  ISETP.GE.AND P0, PT, R26, 0x1, PT ;  /* 0x000000011a00780c */ /* 0x000fe20003f06270 */
[----:B-1----:R-:W-:Y:S01]  /*2280*/  VIADD R2, R2, 0xe0 ;  /* 0x000000e002027836 */ /* 0x002fe20000000000 */
[----:B------:R-:W-:Y:S01]  /*2290*/  @!PT LDS RZ, [RZ] ;  /* 0x00000000fffff984 */ /* 0x000fe20000000800 */
[----:B------:R-:W-:Y:S01]  /*22a0*/  @!PT LDS RZ, [RZ] ;  /* 0x00000000fffff984 */ /* 0x000fe20000000800 */
[----:B------:R-:W-:Y:S01]  /*22b0*/  @!PT LDS RZ, [RZ] ;  /* 0x00000000fffff984 */ /* 0x000fe20000000800 */
[----:B------:R-:W-:Y:S01]  /*22c0*/  @!PT LDS RZ, [RZ] ;  /* 0x00000000fffff984 */ /* 0x000fe20000000800 */
[----:B------:R1:W-:Y:S06]  /*22d0*/  MEMBAR.ALL.CTA ;  /* 0x0000000000007992 */ /* 0x0003ec0000008000 */
[----:B-1----:R-:W1:Y:S01]  /*22e0*/  FENCE.VIEW.ASYNC.S ;  /* 0x00000000000073c6 */ /* 0x002e620000000000 */
[----:B------:R-:W-:-:S04]  /*22f0*/  PRMT R2, RZ, 0x654, R2 ;  /* 0x00000654ff027816 */ /* 0x000fc80000000002 */
[----:B-1----:R1:W-:Y:S01]  /*2300*/  SYNCS.ARRIVE.TRANS64.RED.A1T0 RZ, [R2+URZ], RZ ;  /* 0x000000ff02ff79a7 */ /* 0x0023e200081004ff */
[----:B--2---:R-:W-:-:S13]  /*2310*/  LOP3.LUT P2, RZ, R6, 0x1, RZ, 0xc0, !PT ;  /* 0x0000000106ff7812 */ /* 0x004fda000784c0ff */
[----:B------:R-:W-:Y:S01]  /*2320*/  @P2 SHF.R.U32.HI R3, RZ, 0x10, R5 ;  /* 0x00000010ff032819 */ /* 0x000fe20000011605 */
[----:B------:R-:W-:Y:S01]  /*2330*/  VOTEU.ANY UP0, P2 ;  /* 0x0000000000ff7886 */ /* 0x000fe20001000100 */
[----:B------:R-:W-:Y:S02]  /*2340*/  @P2 MOV R13, R4 ;  /* 0x00000004000d2202 */ /* 0x000fe40000000f00 */
[----:B------:R-:W-:Y:S02]  /*2350*/  @P2 R2UR.BROADCAST UR8, R3 ;  /* 0x00000000030822ca */ /* 0x000fe400008e0000 */
[----:B------:R-:W-:-:S11]  /*2360*/  @P2 LOP3.LUT R11, R5, 0xffff, RZ, 0xc0, !PT ;  /* 0x0000ffff050b2812 */ /* 0x000fd600078ec0ff */
[----:B------:R-:W-:Y:S01]  /*2370*/  @UP0 UMOV UR36, UR8 ;  /* 0x0000000800240c82 */ /* 0x000fe20008000000 */
[----:B-1----:R-:W-:Y:S05]  /*2380*/  @!P0 BRA `(.L_x_41) ;  /* 0x0000000000b88947 */ /* 0x002fea0003800000 */
[----:B------:R-:W3:Y:S01]  /*2390*/  LDC.64 R4, c[0x0][0xb18] ;  /* 0x0002c600ff047b82 */ /* 0x000ee20000000a00 */
[----:B------:R-:W-:-:S07]  /*23a0*/  ISETP.NE.AND P3, PT, R26, 0x1, PT ;  /* 0x000000011a00780c */ /* 0x000fce0003f65270 */
[----:B------:R-:W1:Y:S08]  /*23b0*/  LDC.64 R6, c[0x0][0xb10] ;  /* 0x0002c400ff067b82 */ /* 0x000e700000000a00 */
[----:B------:R-:W2:Y:S08]  /*23c0*/  LDC R18, c[0x0][0xb20] ;  /* 0x0002c800ff127b82 */ /* 0x000eb00000000800 */
[----:B------:R-:W4:Y:S01]  /*23d0*/  LDC R20, c[0x0][0xb0c] ;  /* 0x0002c300ff147b82 */ /* 0x000f220000000800 */
[----:B---3--:R-:W-:Y:S01]  /*23e0*/  IMAD.HI.U32 R19, R0, R5, RZ ;  /* 0x0000000500137227 */ /* 0x008fe200078e00ff */
[----:B------:R-:W-:-:S03]  /*23f0*/  ISETP.NE.AND P0, PT, R4, 0x1, PT ;  /* 0x000000010400780c */ /* 0x000fc60003f05270 */
[----:B------:R-:W-:-:S03]  /*2400*/  IMAD.HI.U32 R5, R11, R5, RZ ;  /* 0x000000050b057227 */ /* 0x000fc600078e00ff */
[----:B------:R-:W3:Y:S01]  /*2410*/  LDC.64 R2, c[0x0][0xb28] ;  /* 0x0002ca00ff027b82 */ /* 0x000ee20000000a00 */
[----:B-1----:R-:W-:-:S04]  /*2420*/  IMAD.HI.U32 R22, R9, R6, RZ ;  /* 0x0000000609167227 */ /* 0x002fc800078e00ff */
[----:B------:R-:W-:Y:S01]  /*2430*/  IMAD.HI.U32 R24, R13, R6, RZ ;  /* 0x000000060d187227 */ /* 0x000fe200078e00ff */
[----:B------:R-:W-:Y:S02]  /*2440*/  SHF.R.U32.HI R22, RZ, R7, R22 ;  /* 0x00000007ff167219 */ /* 0x000fe40000011616 */
[-C--:B--2---:R-:W-:Y:S02]  /*2450*/  SHF.R.U32.HI R19, RZ, R18.reuse, R19 ;  /* 0x00000012ff137219 */ /* 0x084fe40000011613 */
[----:B------:R-:W-:Y:S02]  /*2460*/  SHF.R.U32.HI R18, RZ, R18, R5 ;  /* 0x00000012ff127219 */ /* 0x000fe40000011605 */
[----:B------:R-:W-:Y:S02]  /*2470*/  SEL R19, R0, R19, !P0 ;  /* 0x0000001300137207 */ /* 0x000fe40004000000 */
[----:B------:R-:W-:Y:S02]  /*2480*/  SHF.R.U32.HI R24, RZ, R7, R24 ;  /* 0x00000007ff187219 */ /* 0x000fe40000011618 */
[----:B----4-:R-:W-:-:S02]  /*2490*/  ISETP.NE.AND P1, PT, R20, 0x1, PT ;  /* 0x000000011400780c */ /* 0x010fc40003f25270 */
[----:B------:R-:W-:Y:S02]  /*24a0*/  SEL R5, R11, R18, !P0 ;  /* 0x000000120b057207 */ /* 0x000fe40004000000 */
[----:B------:R-:W-:Y:S02]  /*24b0*/  SEL R21, R9, R22, !P1 ;  /* 0x0000001609157207 */ /* 0x000fe40004800000 */
[----:B------:R-:W-:Y:S01]  /*24c0*/  SEL R7, R13, R24, !P1 ;  /* 0x000000180d077207 */ /* 0x000fe20004800000 */
[----:B---3--:R-:W-:-:S04]  /*24d0*/  IMAD.HI.U32 R22, R19, R2, RZ ;  /* 0x0000000213167227 */ /* 0x008fc800078e00ff */
[----:B------:R-:W-:Y:S01]  /*24e0*/  IMAD.HI.U32 R6, R21, R2, RZ ;  /* 0x0000000215067227 */ /* 0x000fe200078e00ff */
[----:B------:R-:W-:-:S04]  /*24f0*/  @P3 SHF.R.U32.HI R19, RZ, R3, R22 ;  /* 0x00000003ff133219 */ /* 0x000fc80000011616 */
        /* <DEDUP_REMOVED lines=8> */
[----:B------:R-:W-:-:S04]  /*2580*/  @!P0 IMAD.HI.U32 R18, R7, R2, RZ ;  /* 0x0000000207128227 */ /* 0x000fc800078e00ff */
[----:B------:R-:W-:Y:S01]  /*2590*/  IMAD.MOV R2, RZ, RZ, -R6 ;  /* 0x000000ffff027224 */ /* 0x000fe200078e0a06 */
[----:B------:R-:W-:-:S03]  /*25a0*/  @!P0 SHF.R.U32.HI R18, RZ, R3, R18 ;  /* 0x00000003ff128219 */ /* 0x000fc60000011612 */
[----:B------:R-:W-:Y:S01]  /*25b0*/  IMAD R2, R26, R2, R5 ;  /* 0x000000021a027224 */ /* 0x000fe200078e0205 */
[----:B------:R-:W-:Y:S02]  /*25c0*/  @!P0 SEL R3, R7, R18, !P3 ;  /* 0x0000001207038207 */ /* 0x000fe40005800000 */
[----:B------:R-:W-:-:S03]  /*25d0*/  IADD3 R18, PT, PT, -R5, RZ, RZ ;  /* 0x000000ff05127210 */ /* 0x000fc60007ffe1ff */
[--C-:B------:R-:W-:Y:S02]  /*25e0*/  @!P0 IMAD.IADD R6, R6, 0x1, -R3.reuse ;  /* 0x0000000106068824 */ /* 0x100fe400078e0a03 */
[----:B------:R-:W-:Y:S01]  /*25f0*/  @!P0 IMAD R3, R2, R21, R3 ;  /* 0x0000001502038224 */ /* 0x000fe200078e0203 */
[----:B------:R-:W-:Y:S01]  /*2600*/  IADD3 R2, PT, PT, -R7, RZ, RZ ;  /* 0x000000ff07027210 */ /* 0x000fe20007ffe1ff */
[----:B------:R-:W-:Y:S02]  /*2610*/  @!P0 IMAD R5, R26, R6, R7 ;  /* 0x000000061a058224 */ /* 0x000fe400078e0207 */
[----:B------:R-:W-:Y:S02]  /*2620*/  IMAD R11, R4, R18, R11 ;  /* 0x00000012040b7224 */ /* 0x000fe400078e020b */
[----:B------:R-:W-:Y:S02]  /*2630*/  @!P0 IMAD.MOV.U32 R7, RZ, RZ, R3 ;  /* 0x000000ffff078224 */ /* 0x000fe400078e0003 */
[----:B------:R-:W-:-:S02]  /*2640*/  IMAD R2, R20, R2, R13 ;  /* 0x0000000214027224 */ /* 0x000fc400078e020d */
[----:B------:R-:W-:Y:S02]  /*2650*/  IMAD R11, R5, R4, R11 ;  /* 0x00000004050b7224 */ /* 0x000fe400078e020b */
[----:B------:R-:W-:Y:S02]  /*2660*/  IMAD R13, R7, R20, R2 ;  /* 0x00000014070d7224 */ /* 0x000fe400078e0202 */
.L_x_41:
[----:B------:R-:W1:Y:S02]  /*2670*/  LDCU UR8, c[0x0][0xb30] ;  /* 0x00016600ff0877ac */ /* 0x000e640008000800 */
[----:B-1----:R-:W-:-:S09]  /*2680*/  UISETP.NE.AND UP0, UPT, UR8, 0x1, UPT ;  /* 0x000000010800788c */ /* 0x002fd2000bf05270 */
[----:B------:R-:W-:Y:S05]  /*2690*/  BRA.U UP0, `(.L_x_42) ;  /* 0x0000000100407547 */ /* 0x000fea000b800000 */
[----:B------:R-:W1:Y:S08]  /*26a0*/  LDC.64 R4, c[0x0][0xb10] ;  /* 0x0002c400ff047b82 */ /* 0x000e700000000a00 */
[----:B------:R-:W2:Y:S08]  /*26b0*/  LDC.64 R2, c[0x0][0xb18] ;  /* 0x0002c600ff027b82 */ /* 0x000eb00000000a00 */
[----:B------:R-:W4:Y:S08]  /*26c0*/  LDC R6, c[0x0][0xb20] ;  /* 0x0002c800ff067b82 */ /* 0x000f300000000800 */
[----:B------:R-:W3:Y:S01]  /*26d0*/  LDC R18, c[0x0][0xb0c] ;  /* 0x0002c300ff127b82 */ /* 0x000ee20000000800 */
[----:B-1----:R-:W-:-:S05]  /*26e0*/  IMAD.HI.U32 R4, R13, R4, RZ ;  /* 0x000000040d047227 */ /* 0x002fca00078e00ff */
[----:B------:R-:W-:Y:S01]  /*26f0*/  SHF.R.U32.HI R4, RZ, R5, R4 ;  /* 0x00000005ff047219 */ /* 0x000fe20000011604 */
[----:B--2---:R-:W-:Y:S01]  /*2700*/  IMAD.HI.U32 R3, R11, R3, RZ ;  /* 0x000000030b037227 */ /* 0x004fe200078e00ff */
[----:B------:R-:W-:-:S04]  /*2710*/  ISETP.NE.AND P0, PT, R2, 0x1, PT ;  /* 0x000000010200780c */ /* 0x000fc80003f05270 */
[----:B----4-:R-:W-:-:S04]  /*2720*/  SHF.R.U32.HI R6, RZ, R6, R3 ;  /* 0x00000006ff067219 */ /* 0x010fc80000011603 */
[----:B------:R-:W-:Y:S02]  /*2730*/  SEL R3, R11, R6, !P0 ;  /* 0x000000060b037207 */ /* 0x000fe40004000000 */
[----:B---3--:R-:W-:-:S04]  /*2740*/  ISETP.NE.AND P1, PT, R18, 0x1, PT ;  /* 0x000000011200780c */ /* 0x008fc80003f25270 */
[----:B------:R-:W-:-:S05]  /*2750*/  SEL R4, R13, R4, !P1 ;  /* 0x000000040d047207 */ /* 0x000fca0004800000 */
[----:B------:R-:W-:Y:S02]  /*2760*/  IMAD.IADD R5, R3, 0x1, -R4 ;  /* 0x0000000103057824 */ /* 0x000fe400078e0a04 */
[----:B------:R-:W-:Y:S02]  /*2770*/  IMAD.IADD R3, R4, 0x1, -R3 ;  /* 0x0000000104037824 */ /* 0x000fe400078e0a03 */
[----:B------:R-:W-:Y:S02]  /*2780*/  IMAD R13, R5, R18, R13 ;  /* 0x00000012050d7224 */ /* 0x000fe400078e020d */
[----:B------:R-:W-:-:S07]  /*2790*/  IMAD R11, R3, R2, R11 ;  /* 0x00000002030b7224 */ /* 0x000fce00078e020b */
.L_x_42:
[----:B------:R-:W-:Y:S01]  /*27a0*/  VIADD R14, R14, 0x1 ;  /* 0x000000010e0e7836 */ /* 0x000fe20000000000 */
[----:B------:R-:W-:Y:S01]  /*27b0*/  PLOP3.LUT P1, PT, PT, PT, PT, 0x80, 0x8 ;  /* 0x000000000008781c */ /* 0x000fe20003f2f070 */
[----:B------:R-:W-:Y:S02]  /*27c0*/  IMAD.IADD R63, R13, 0x1, R68 ;  /* 0x000000010d3f7824 */ /* 0x000fe400078e0244 */
[----:B------:R-:W-:Y:S01]  /*27d0*/  IMAD.IADD R69, R11, 0x1, R62 ;  /* 0x000000010b457824 */ /* 0x000fe200078e023e */
[----:B------:R-:W-:-:S04]  /*27e0*/  ISETP.NE.AND P0, PT, R14, 0x2, PT ;  /* 0x000000020e00780c */ /* 0x000fc80003f05270 */
[----:B------:R-:W-:Y:S02]  /*27f0*/  SEL R3, RZ, 0x1, P0 ;  /* 0x00000001ff037807 */ /* 0x000fe40000000000 */
[----:B------:R-:W-:Y:S02]  /*2800*/  SEL R14, R14, RZ, P0 ;  /* 0x000000ff0e0e7207 */ /* 0x000fe40000000000 */
[----:B------:R-:W-:Y:S01]  /*2810*/  LOP3.LUT R12, R12, R3, RZ, 0x3c, !PT ;  /* 0x000000030c0c7212 */ /* 0x000fe200078e3cff */
[----:B------:R-:W-:Y:S06]  /*2820*/  @P2 BRA `(.L_x_43) ;  /* 0xfffffff000002947 */ /* 0x000fec000383ffff */
[----:B------:R-:W-:Y:S01]  /*2830*/  UIADD3 UR4, UPT, UPT, UR4, 0x50, URZ ;  /* 0x0000005004047890 */ /* 0x000fe2000fffe0ff */
[----:B------:R-:W-:-:S03]  /*2840*/  SHF.L.U32 R3, R15, 0x1f, RZ ;  /* 0x0000001f0f037819 */ /* 0x000fc600000006ff */
[----:B------:R-:W-:-:S09]  /*2850*/  ULEA UR5, UR13, UR4, 0x3 ;  /* 0x000000040d057291 */ /* 0x000fd2000f8e18ff */
[----:B------:R-:W1:Y:S02]  /*2860*/  SYNCS.PHASECHK.TRANS64.TRYWAIT P0, [UR5], R3 ;  /* 0x00000003ff0075a7 */ /* 0x000e640008001105 */
[----:B-1----:R-:W-:Y:S05]  /*2870*/  @!P0 BRA `(.L_x_44) ;  /* 0x0000004400e08947 */ /* 0x002fea0003800000 */
.L_x_132:
[----:B------:R-:W-:-:S04]  /*2880*/  UIADD3 UR6, UPT, UPT, UR13, 0x1, URZ ;  /* 0x000000010d067890 */ /* 0x000fc8000fffe0ff */
[----:B------:R-:W-:-:S04]  /*2890*/  UISETP.NE.AND UP0, UPT, UR6, 0xa, UPT ;  /* 0x0000000a0600788c */ /* 0x000fc8000bf05270 */
[----:B------:R-:W-:Y:S02]  /*28a0*/  USEL UR7, URZ, 0x1, UP0 ;  /* 0x00000001ff077887 */ /* 0x000fe40008000000 */
[----:B------:R-:W-:-:S04]  /*28b0*/  USEL UR6, UR6, URZ, UP0 ;  /* 0x000000ff06067287 */ /* 0x000fc80008000000 */
[----:B------:R-:W-:Y:S01]  /*28c0*/  ULEA UR5, UR6, UR4, 0x3 ;  /* 0x0000000406057291 */ /* 0x000fe2000f8e18ff */
[----:B------:R-:W-:-:S04]  /*28d0*/  LOP3.LUT R2, R15, UR7, RZ, 0x3c, !PT ;  /* 0x000000070f027c12 */ /* 0x000fc8000f8e3cff */
[----:B-1----:R-:W-:-:S04]  /*28e0*/  SHF.L.U32 R3, R2, 0x1f, RZ ;  /* 0x0000001f02037819 */ /* 0x002fc800000006ff */
[----:B------:R-:W1:Y:S02]  /*28f0*/  SYNCS.PHASECHK.TRANS64.TRYWAIT P0, [UR5], R3 ;  /* 0x00000003ff0075a7 */ /* 0x000e640008001105 */
[----:B-1----:R-:W-:Y:S05]  /*2900*/  @!P0 BRA `(.L_x_45) ;  /* 0x0000004400d48947 */ /* 0x002fea0003800000 */
.L_x_134:
        /* <DEDUP_REMOVED lines=9> */
.L_x_136:
        /* <DEDUP_REMOVED lines=9> */
.L_x_138:
        /* <DEDUP_REMOVED lines=9> */
.L_x_140:
        /* <DEDUP_REMOVED lines=9> */
.L_x_142:
        /* <DEDUP_REMOVED lines=9> */
.L_x_144:
        /* <DEDUP_REMOVED lines=9> */
.L_x_146:
        /* <DEDUP_REMOVED lines=9> */
.L_x_148:
[----:B------:R-:W-:-:S04]  /*2d00*/  UIADD3 UR6, UPT, UPT, UR6, 0x1, URZ ;  /* 0x0000000106067890 */ /* 0x000fc8000fffe0ff */
[----:B------:R-:W-:-:S04]  /*2d10*/  UISETP.NE.AND UP0, UPT, UR6, 0xa, UPT ;  /* 0x0000000a0600788c */ /* 0x000fc8000bf05270 */
[----:B------:R-:W-:Y:S02]  /*2d20*/  USEL UR5, URZ, 0x1, UP0 ;  /* 0x00000001ff057887 */ /* 0x000fe40008000000 */
[----:B------:R-:W-:-:S04]  /*2d30*/  USEL UR6, UR6, URZ, UP0 ;  /* 0x000000ff06067287 */ /* 0x000fc80008000000 */
[----:B------:R-:W-:Y:S01]  /*2d40*/  ULEA UR6, UR6, UR4, 0x3 ;  /* 0x0000000406067291 */ /* 0x000fe2000f8e18ff */
[----:B-1----:R-:W-:-:S04]  /*2d50*/  LOP3.LUT R3, R2, UR5, RZ, 0x3c, !PT ;  /* 0x0000000502037c12 */ /* 0x002fc8000f8e3cff */
[----:B------:R-:W-:Y:S01]  /*2d60*/  SHF.L.U32 R3, R3, 0x1f, RZ ;  /* 0x0000001f03037819 */ /* 0x000fe200000006ff */
[----:B---3--:R-:W-:-:S07]  /*2d70*/  IMAD.U32 R0, RZ, RZ, UR6 ;  /* 0x00000006ff007e24 */ /* 0x008fce000f8e00ff */
.L_x_53:
[----:B-1----:R1:W2:Y:S02]  /*2d80*/  SYNCS.PHASECHK.TRANS64.TRYWAIT P0, [R0+URZ], R3 ;  /* 0x00000003000075a7 */ /* 0x0022a400080011ff */
[----:B--2---:R-:W-:Y:S05]  /*2d90*/  @!P0 NANOSLEEP.SYNCS 0x989680 ;  /* 0x009896800000895d */ /* 0x004fea0003900000 */
[----:B------:R-:W2:Y:S02]  /*2da0*/  @!P0 SYNCS.PHASECHK.TRANS64 P0, [R0+URZ], R3 ;  /* 0x00000003000085a7 */ /* 0x000ea400080010ff */
[----:B--2---:R-:W-:Y:S05]  /*2db0*/  @P0 EXIT ;  /* 0x000000000000094d */ /* 0x004fea0003800000 */
[----:B------:R-:W-:Y:S05]  /*2dc0*/  BRA `(.L_x_53) ;  /* 0xfffffffc00ec7947 */ /* 0x000fea000383ffff */
.L_x_23:
[----:B------:R-:W-:-:S04]  /*2dd0*/  UISETP.NE.AND UP1, UPT, UR37, URZ, UPT ;  /* 0x000000ff2500728c */ /* 0x000fc8000bf25270 */
[----:B------:R-:W-:-:S09]  /*2de0*/  UISETP.NE.OR UP1, UPT, UR10, 0x1, UP1 ;  /* 0x000000010a00788c */ /* 0x000fd20008f25670 */
[----:B------:R-:W-:Y:S05]  /*2df0*/  BRA.U UP1, `(.L_x_54) ;  /* 0x00000005014c7547 */ /* 0x000fea000b800000 */
[----:B------:R-:W-:Y:S01]  /*2e00*/  HFMA2 R11, -RZ, RZ, 0, 0 ;  /* 0x00000000ff0b7431 */ /* 0x000fe200000001ff */
[----:B------:R-:W-:Y:S01]  /*2e10*/  ISETP.GE.U32.AND P2, PT, R10, 0x2, PT ;  /* 0x000000020a00780c */ /* 0x000fe20003f46070 */
[----:B------:R-:W-:Y:S01]  /*2e20*/  IMAD.MOV.U32 R12, RZ, RZ, 0x1 ;  /* 0x00000001ff0c7424 */ /* 0x000fe200078e00ff */
[----:B------:R-:W-:Y:S01]  /*2e30*/  CS2R R8, SRZ ;  /* 0x0000000000087805 */ /* 0x000fe2000001ff00 */
[----:B------:R-:W-:Y:S01]  /*2e40*/  IMAD.MOV.U32 R3, RZ, RZ, RZ ;  /* 0x000000ffff037224 */ /* 0x000fe200078e00ff */
[----:B------:R-:W-:Y:S01]  /*2e50*/  UMOV UR4, 0x400 ;  /* 0x0000040000047882 */ /* 0x000fe20000000000 */
[----:B------:R-:W-:Y:S01]  /*2e60*/  UMOV UR6, URZ ;  /* 0x000000ff00067c82 */ /* 0x000fe20008000000 */
[----:B------:R-:W-:-:S12]  /*2e70*/  ULEA UR37, UR37, UR4, 0x18 ;  /* 0x0000000425257291 */ /* 0x000fd8000f8ec0ff */
.L_x_58:
[----:B------:R-:W-:Y:S02]  /*2e80*/  LEA R0, R3, UR37, 0x3 ;  /* 0x0000002503007c11 */ /* 0x000fe4000f8e18ff */
[----:B------:R-:W-:-:S03]  /*2e90*/  SHF.L.U32 R5, R8, 0x1f, RZ ;  /* 0x0000001f08057819 */ /* 0x000fc600000006ff */
[----:B------:R-:W-:Y:S01]  /*2ea0*/  VIADD R4, R0, 0x140 ;  /* 0x0000014000047836 */ /* 0x000fe20000000000 */
[----:B------:R-:W1:Y:S02]  /*2eb0*/  SYNCS.PHASECHK.TRANS64.TRYWAIT P0, [R0+URZ+0x130], R5 ;  /* 0x00013005000075a7 */ /* 0x000e6400080011ff */
[----:B-1----:R-:W-:Y:S05]  /*2ec0*/  @!P0 BRA `(.L_x_55) ;  /* 0x0000004400248947 */ /* 0x002fea0003800000 */
.L_x_149:
[----:B------:R-:W-:Y:S01]  /*2ed0*/  ULEA UR5, UR6, UR37, 0x3 ;  /* 0x0000002506057291 */ /* 0x000fe2000f8e18ff */
[----:B------:R-:W-:Y:S01]  /*2ee0*/  PRMT R4, RZ, 0x654, R4 ;  /* 0x00000654ff047816 */ /* 0x000fe20000000004 */
[----:B-1----:R-:W-:Y:S01]  /*2ef0*/  @!P2 IMAD.MOV.U32 R5, RZ, RZ, 0x10 ;  /* 0x00000010ff05a424 */ /* 0x002fe200078e00ff */
[----:B------:R-:W-:Y:S01]  /*2f00*/  SHF.L.U32 R7, R12, 0x1f, RZ ;  /* 0x0000001f0c077819 */ /* 0x000fe200000006ff */
[----:B------:R-:W-:Y:S01]  /*2f10*/  UIADD3 UR4, UPT, UPT, UR5, 0xd0, URZ ;  /* 0x000000d005047890 */ /* 0x000fe2000fffe0ff */
[----:B------:R1:W-:Y:S05]  /*2f20*/  SYNCS.ARRIVE.TRANS64.RED.A1T0 RZ, [R4+URZ], RZ ;  /* 0x000000ff04ff79a7 */ /* 0x0003ea00081004ff */
[----:B------:R-:W-:Y:S01]  /*2f30*/  IMAD.U32 R13, RZ, RZ, UR4 ;  /* 0x00000004ff0d7e24 */ /* 0x000fe2000f8e00ff */
[----:B------:R-:W2:Y:S04]  /*2f40*/  SYNCS.PHASECHK.TRANS64.TRYWAIT P0, [UR5+0xe0], R7 ;  /* 0x0000e007ff0075a7 */ /* 0x000ea80008001105 */
[----:B------:R-:W-:Y:S01]  /*2f50*/  PRMT R13, R10, 0x654, R13 ;  /* 0x000006540a0d7816 */ /* 0x000fe2000000000d */
[----:B-12---:R-:W-:Y:S06]  /*2f60*/  @!P0 BRA `(.L_x_56) ;  /* 0x0000004400108947 */ /* 0x006fec0003800000 */
.L_x_151:
[----:B------:R-:W-:Y:S01]  /*2f70*/  ULEA UR4, UR6, UR37, 0x4 ;  /* 0x0000002506047291 */ /* 0x000fe2000f8e20ff */
[----:B------:R-:W-:Y:S01]  /*2f80*/  SEL R2, R13, R2, !P2 ;  /* 0x000000020d027207 */ /* 0x000fe20005000000 */
[----:B------:R-:W-:Y:S01]  /*2f90*/  UIADD3 UR5, UPT, UPT, UR5, 0xd0, URZ ;  /* 0x000000d005057890 */ /* 0x000fe2000fffe0ff */
[----:B-1----:R-:W-:Y:S01]  /*2fa0*/  LEA R0, R11, UR37, 0x3 ;  /* 0x000000250b007c11 */ /* 0x002fe2000f8e18ff */
[----:B------:R-:W-:Y:S01]  /*2fb0*/  UIADD3 UR4, UPT, UPT, UR4, 0x160, URZ ;  /* 0x0000016004047890 */ /* 0x000fe2000fffe0ff */
[----:B------:R1:W-:Y:S01]  /*2fc0*/  @!P2 SYNCS.ARRIVE.TRANS64.RED RZ, [R2+URZ], R5 ;  /* 0x0000000502ffa9a7 */ /* 0x0003e200080004ff */
[----:B------:R-:W-:Y:S01]  /*2fd0*/  UIADD3 UR6, UPT, UPT, UR6, 0x1, URZ ;  /* 0x0000000106067890 */ /* 0x000fe2000fffe0ff */
[----:B------:R-:W-:-:S03]  /*2fe0*/  VIADD R3, R3, 0x1 ;  /* 0x0000000103037836 */ /* 0x000fc60000000000 */
[----:B------:R-:W-:Y:S02]  /*2ff0*/  UISETP.NE.AND UP0, UPT, UR6, 0x2, UPT ;  /* 0x000000020600788c */ /* 0x000fe4000bf05270 */
[----:B------:R-:W-:Y:S01]  /*3000*/  ISETP.NE.AND P0, PT, R3, 0x2, PT ;  /* 0x000000020300780c */ /* 0x000fe20003f05270 */
[----:B------:R-:W-:Y:S06]  /*3010*/  UGETNEXTWORKID.BROADCAST [UR4], [UR5] ;  /* 0x00000000040073ca */ /* 0x000fec0008000100 */
[----:B------:R-:W-:Y:S02]  /*3020*/  USEL UR4, URZ, 0x1, UP0 ;  /* 0x00000001ff047887 */ /* 0x000fe40008000000 */
[----:B------:R-:W-:-:S04]  /*3030*/  USEL UR6, UR6, URZ, UP0 ;  /* 0x000000ff06067287 */ /* 0x000fc80008000000 */
[----:B------:R-:W-:Y:S02]  /*3040*/  LOP3.LUT R12, R12, UR4, RZ, 0x3c, !PT ;  /* 0x000000040c0c7c12 */ /* 0x000fe4000f8e3cff */
[----:B-1----:R-:W-:-:S04]  /*3050*/  SHF.L.U32 R5, R9, 0x1f, RZ ;  /* 0x0000001f09057819 */ /* 0x002fc800000006ff */
[----:B------:R-:W1:Y:S02]  /*3060*/  SYNCS.PHASECHK.TRANS64.TRYWAIT P1, [R0+URZ+0xd0], R5 ;  /* 0x0000d005000075a7 */ /* 0x000e6400080211ff */
[----:B-1----:R-:W-:Y:S05]  /*3070*/  @!P1 BRA `(.L_x_57) ;  /* 0x0000004000e49947 */ /* 0x002fea0003800000 */
.L_x_152:
[----:B------:R-:W-:Y:S01]  /*3080*/  LEA R4, R11, UR37, 0x4 ;  /* 0x000000250b047c11 */ /* 0x000fe2000f8e20ff */
[----:B-1----:R-:W-:Y:S01]  /*3090*/  VIADD R0, R0, 0xe0 ;  /* 0x000000e000007836 */ /* 0x002fe20000000000 */
[----:B------:R-:W-:Y:S01]  /*30a0*/  SEL R3, R3, RZ, P0 ;  /* 0x000000ff03037207 */ /* 0x000fe20000000000 */
[----:B------:R-:W-:-:S03]  /*30b0*/  VIADD R11, R11, 0x1 ;  /* 0x000000010b0b7836 */ /* 0x000fc60000000000 */
[----:B------:R-:W1:Y:S01]  /*30c0*/  LDS.128 R4, [R4+0x160] ;  /* 0x0001600004047984 */ /* 0x000e620000000c00 */
[----:B------:R-:W-:Y:S02]  /*30d0*/  PRMT R0, RZ, 0x654, R0 ;  /* 0x00000654ff007816 */ /* 0x000fe40000000000 */
[C---:B------:R-:W-:Y:S01]  /*30e0*/  ISETP.NE.AND P1, PT, R11.reuse, 0x2, PT ;  /* 0x000000020b00780c */ /* 0x040fe20003f25270 */
[----:B------:R-:W-:Y:S01]  /*30f0*/  @!PT LDS RZ, [RZ] ;  /* 0x00000000fffff984 */ /* 0x000fe20000000800 */
[----:B------:R-:W-:Y:S01]  /*3100*/  @!PT LDS RZ, [RZ] ;  /* 0x00000000fffff984 */ /* 0x000fe20000000800 */
[----:B------:R-:W-:Y:S01]  /*3110*/  @!PT LDS RZ, [RZ] ;  /* 0x00000000fffff984 */ /* 0x000fe20000000800 */
[----:B------:R-:W-:Y:S01]  /*3120*/  @!PT LDS RZ, [RZ] ;  /* 0x00000000fffff984 */ /* 0x000fe20000000800 */
[----:B------:R2:W-:Y:S06]  /*3130*/  MEMBAR.ALL.CTA ;  /* 0x0000000000007992 */ /* 0x0005ec0000008000 */
[----:B--2---:R-:W2:Y:S01]  /*3140*/  FENCE.VIEW.ASYNC.S ;  /* 0x00000000000073c6 */ /* 0x004ea20000000000 */
[----:B------:R-:W-:Y:S01]  /*3150*/  SEL R11, R11, RZ, P1 ;  /* 0x000000ff0b0b7207 */ /* 0x000fe20000800000 */
[----:B--2---:R2:W-:Y:S01]  /*3160*/  SYNCS.ARRIVE.TRANS64.RED.A1T0 RZ, [R0+URZ], RZ ;  /* 0x000000ff00ff79a7 */ /* 0x0045e200081004ff */
[----:B-1----:R-:W-:-:S02]  /*3170*/  LOP3.LUT P3, RZ, R6, 0x1, RZ, 0xc0, !PT ;  /* 0x0000000106ff7812 */ /* 0x002fc4000786c0ff */
[----:B------:R-:W-:-:S04]  /*3180*/  SEL R5, RZ, 0x1, P0 ;  /* 0x00000001ff057807 */ /* 0x000fc80000000000 */
[----:B------:R-:W-:Y:S02]  /*3190*/  LOP3.LUT R8, R8, R5, RZ, 0x3c, !PT ;  /* 0x0000000508087212 */ /* 0x000fe400078e3cff */
[----:B--2---:R-:W-:-:S04]  /*31a0*/  SEL R0, RZ, 0x1, P1 ;  /* 0x00000001ff007807 */ /* 0x004fc80000800000 */
[----:B------:R-:W-:Y:S01]  /*31b0*/  LOP3.LUT R9, R9, R0, RZ, 0x3c, !PT ;  /* 0x0000000009097212 */ /* 0x000fe200078e3cff */
[----:B------:R-:W-:Y:S06]  /*31c0*/  @P3 BRA `(.L_x_58) ;  /* 0xfffffffc002c3947 */ /* 0x000fec000383ffff */
[----:B------:R-:W-:Y:S01]  /*31d0*/  ULEA UR5, UR6, UR37, 0x3 ;  /* 0x0000002506057291 */ /* 0x000fe2000f8e18ff */
[----:B------:R-:W-:-:S08]  /*31e0*/  SHF.L.U32 R3, R12, 0x1f, RZ ;  /* 0x0000001f0c037819 */ /* 0x000fd000000006ff */
[----:B------:R-:W1:Y:S02]  /*31f0*/  SYNCS.PHASECHK.TRANS64 P0, [UR5+0xe0], R3 ;  /* 0x0000e003ff0075a7 */ /* 0x000e640008001005 */
[----:B-1----:R-:W-:Y:S05]  /*3200*/  @P0 BRA `(.L_x_59) ;  /* 0x0000000000080947 */ /* 0x002fea0003800000 */
[----:B------:R-:W1:Y:S02]  /*3210*/  SYNCS.PHASECHK.TRANS64.TRYWAIT P0, [UR5+0xe0], R3 ;  /* 0x0000e003ff0075a7 */ /* 0x000e640008001105 */
[----:B-1----:R-:W-:Y:S05]  /*3220*/  @!P0 BRA `(.L_x_60) ;  /* 0x00000040008c8947 */ /* 0x002fea0003800000 */
.L_x_59:
[----:B------:R-:W-:-:S04]  /*3230*/  UIADD3 UR4, UPT, UPT, UR6, 0x1, URZ ;  /* 0x0000000106047890 */ /* 0x000fc8000fffe0ff */
[----:B------:R-:W-:-:S04]  /*3240*/  UISETP.NE.AND UP0, UPT, UR4, 0x2, UPT ;  /* 0x000000020400788c */ /* 0x000fc8000bf05270 */
[----:B------:R-:W-:Y:S02]  /*3250*/  USEL UR7, URZ, 0x1, UP0 ;  /* 0x00000001ff077887 */ /* 0x000fe40008000000 */
[----:B------:R-:W-:-:S04]  /*3260*/  USEL UR4, UR4, URZ, UP0 ;  /* 0x000000ff04047287 */ /* 0x000fc80008000000 */
[----:B------:R-:W-:Y:S01]  /*3270*/  ULEA UR4, UR4, UR37, 0x3 ;  /* 0x0000002504047291 */ /* 0x000fe2000f8e18ff */
[----:B-1----:R-:W-:-:S04]  /*3280*/  LOP3.LUT R3, R12, UR7, RZ, 0x3c, !PT ;  /* 0x000000070c037c12 */ /* 0x002fc8000f8e3cff */
[----:B------:R-:W-:-:S04]  /*3290*/  SHF.L.U32 R0, R3, 0x1f, RZ ;  /* 0x0000001f03007819 */ /* 0x000fc800000006ff */
[----:B------:R-:W1:Y:S02]  /*32a0*/  SYNCS.PHASECHK.TRANS64 P0, [UR4+0xe0], R0 ;  /* 0x0000e000ff0075a7 */ /* 0x000e640008001004 */
[----:B-1----:R-:W-:Y:S05]  /*32b0*/  @P0 EXIT ;  /* 0x000000000000094d */ /* 0x002fea0003800000 */
[----:B------:R-:W-:Y:S02]  /*32c0*/  SHF.L.U32 R3, R3, 0x1f, RZ ;  /* 0x0000001f03037819 */ /* 0x000fe400000006ff */
[----:B------:R-:W-:-:S07]  /*32d0*/  MOV R0, UR4 ;  /* 0x0000000400007c02 */ /* 0x000fce0008000f00 */
.L_x_61:
[----:B-1----:R1:W2:Y:S02]  /*32e0*/  SYNCS.PHASECHK.TRANS64.TRYWAIT P0, [R0+URZ+0xe0], R3 ;  /* 0x0000e003000075a7 */ /* 0x0022a400080011ff */
[----:B--2---:R-:W-:Y:S05]  /*32f0*/  @!P0 NANOSLEEP.SYNCS 0x989680 ;  /* 0x009896800000895d */ /* 0x004fea0003900000 */
[----:B------:R-:W2:Y:S02]  /*3300*/  @!P0 SYNCS.PHASECHK.TRANS64 P0, [R0+URZ+0xe0], R3 ;  /* 0x0000e003000085a7 */ /* 0x000ea400080010ff */
[----:B--2---:R-:W-:Y:S05]  /*3310*/  @P0 EXIT ;  /* 0x000000000000094d */ /* 0x004fea0003800000 */
[----:B------:R-:W-:Y:S05]  /*3320*/  BRA `(.L_x_61) ;  /* 0xfffffffc00ec7947 */ /* 0x000fea000383ffff */
.L_x_54:
[----:B------:R-:W-:Y:S05]  /*3330*/  BRA.U UP4, `(.L_x_62) ;  /* 0x0000001504487547 */ /* 0x000fea000b800000 */
[----:B------:R-:W-:Y:S01]  /*3340*/  UMOV UR6, 0x40 ;  /* 0x0000004000067882 */ /* 0x000fe20000000000 */
[----:B------:R-:W-:Y:S01]  /*3350*/  NOP ;  /* 0x0000000000007918 */ /* 0x000fe20000000000 */
[----:B------:R-:W-:Y:S01]  /*3360*/  ULEA UR6, UR37, UR6, 0x18 ;  /* 0x0000000625067291 */ /* 0x000fe2000f8ec0ff */
[----:B------:R-:W-:Y:S02]  /*3370*/  UMOV UR7, 0x400 ;  /* 0x0000040000077882 */ /* 0x000fe40000000000 */
[----:B------:R-:W-:-:S06]  /*3380*/  ULEA UR37, UR37, UR7, 0x18 ;  /* 0x0000000725257291 */ /* 0x000fcc000f8ec0ff */
[----:B------:R-:W1:Y:S02]  /*3390*/  LDS.U8 R2, [UR6+0x1c] ;  /* 0x00001c06ff027984 */ /* 0x000e640008000000 */
[----:B-1----:R-:W-:-:S13]  /*33a0*/  ISETP.NE.AND P0, PT, R2, RZ, PT ;  /* 0x000000ff0200720c */ /* 0x002fda0003f05270 */
[----:B------:R-:W-:Y:S05]  /*33b0*/  @P0 BRA `(.L_x_63) ;  /* 0x0000000400080947 */ /* 0x000fea0003800000 */
[----:B------:R-:W-:Y:S02]  /*33c0*/  UISETP.NE.U32.AND UP0, UPT, UR5, 0x1, UPT ;  /* 0x000000010500788c */ /* 0x000fe4000bf05070 */
[----:B------:R-:W-:-:S07]  /*33d0*/  UIADD3 UR8, UPT, UPT, UR6, 0x8, URZ ;  /* 0x0000000806087890 */ /* 0x000fce000fffe0ff */
[----:B------:R-:W-:Y:S05]  /*33e0*/  BRA.U !UP0, `(.L_x_64) ;  /* 0x00000001089c7547 */ /* 0x000fea000b800000 */
[----:B------:R-:W-:Y:S01]  /*33f0*/  ELECT P0, URZ, PT ;  /* 0x0000000000ff782f */ /* 0x000fe20003800000 */
[----:B------:R-:W-:-:S12]  /*3400*/  BSSY B0, `(.L_x_64) ;  /* 0x0000025000007945 */ /* 0x000fd80003800000 */
[----:B------:R-:W-:Y:S05]  /*3410*/  @!P0 BRA `(.L_x_65) ;  /* 0x00000000008c8947 */ /* 0x000fea0003800000 */
[----:B------:R-:W-:-:S05]  /*3420*/  UMOV UR7, 0x10 ;  /* 0x0000001000077882 */ /* 0x000fca0000000000 */
[----:B------:R-:W-:Y:S04]  /*3430*/  DEPBAR.LE SB1, 0x36 ;  /* 0x00009d800000791a */ /* 0x000fe80000000000 */
[----:B------:R-:W1:Y:S02]  /*3440*/  UTCATOMSWS.2CTA.FIND_AND_SET.ALIGN UP1, UR7, UR7 ;  /* 0x00000007000775e3 */ /* 0x000e640008220800 */
[----:B-1----:R-:W-:Y:S01]  /*3450*/  MOV R11, UR7 ;  /* 0x00000007000b7c02 */ /* 0x002fe20008000f00 */
[----:B------:R-:W-:Y:S06]  /*3460*/  BRA.U UP1, `(.L_x_66) ;  /* 0x0000000101187547 */ /* 0x000fec000b800000 */
.L_x_67:
[----:B------:R-:W-:Y:S05]  /*3470*/  NANOSLEEP 0x64 ;  /* 0x000000640000795d */ /* 0x000fea0003800000 */
[----:B------:R-:W-:-:S05]  /*3480*/  UMOV UR7, 0x10 ;  /* 0x0000001000077882 */ /* 0x000fca0000000000 */
[----:B------:R-:W-:Y:S04]  /*3490*/  DEPBAR.LE SB1, 0x36 ;  /* 0x00009d800000791a */ /* 0x000fe80000000000 */
[----:B------:R-:W1:Y:S02]  /*34a0*/  UTCATOMSWS.2CTA.FIND_AND_SET.ALIGN UP1, UR7, UR7 ;  /* 0x00000007000775e3 */ /* 0x000e640008220800 */
[----:B-1----:R-:W-:Y:S01]  /*34b0*/  MOV R11, UR7 ;  /* 0x00000007000b7c02 */ /* 0x002fe20008000f00 */
[----:B------:R-:W-:Y:S05]  /*34c0*/  BRA.U !UP1, `(.L_x_67) ;  /* 0xfffffffd09e87547 */ /* 0x000fea000b83ffff */
.L_x_66:
[----:B------:R-:W1:Y:S01]  /*34d0*/  LDS R5, [UR6+0x10] ;  /* 0x00001006ff057984 */ /* 0x000e620008000800 */
[----:B------:R-:W-:Y:S01]  /*34e0*/  IMAD.U32 R3, RZ, RZ, UR37 ;  /* 0x00000025ff037e24 */ /* 0x000fe2000f8e00ff */
[----:B------:R-:W-:-:S03]  /*34f0*/  MOV R2, UR4 ;  /* 0x0000000400027c02 */ /* 0x000fc60008000f00 */
[----:B------:R-:W-:Y:S01]  /*3500*/  VIADD R3, R3, 0x180 ;  /* 0x0000018003037836 */ /* 0x000fe20000000000 */
[----:B-1----:R-:W-:-:S04]  /*3510*/  SHF.L.U32 R5, R5, 0x1f, RZ ;  /* 0x0000001f05057819 */ /* 0x002fc800000006ff */
[----:B------:R-:W1:Y:S02]  /*3520*/  SYNCS.PHASECHK.TRANS64.TRYWAIT P0, [UR6+0x8], R5 ;  /* 0x00000805ff0075a7 */ /* 0x000e640008001106 */
[----:B-1----:R-:W-:Y:S05]  /*3530*/  @P0 BRA `(.L_x_68) ;  /* 0x0000000000080947 */ /* 0x002fea0003800000 */
[----:B------:R-:W1:Y:S02]  /*3540*/  SYNCS.PHASECHK.TRANS64.TRYWAIT P0, [UR6+0x8], R5 ;  /* 0x00000805ff0075a7 */ /* 0x000e640008001106 */
[----:B-1----:R-:W-:Y:S05]  /*3550*/  @!P0 BRA `(.L_x_69) ;  /* 0x0000003c00d88947 */ /* 0x002fea0003800000 */
.L_x_68:
[----:B-1----:R-:W-:Y:S01]  /*3560*/  HFMA2 R4, -RZ, RZ, 0, 5.9604644775390625e-08 ;  /* 0x00000001ff047431 */ /* 0x002fe200000001ff */
[----:B------:R-:W-:Y:S01]  /*3570*/  UPRMT UR7, UR4, 0x654, UR8 ;  /* 0x0000065404077896 */ /* 0x000fe20008000008 */
[----:B------:R-:W-:Y:S01]  /*3580*/  IMAD.MOV.U32 R6, RZ, RZ, 0xffff ;  /* 0x0000ffffff067424 */ /* 0x000fe200078e00ff */
[----:B------:R-:W-:Y:S01]  /*3590*/  PRMT R2, R2, 0x654, R3 ;  /* 0x0000065402027816 */ /* 0x000fe20000000003 */
[----:B------:R-:W-:Y:S02]  /*35a0*/  IMAD.MOV.U32 R5, RZ, RZ, 0x4 ;  /* 0x00000004ff057424 */ /* 0x000fe400078e00ff */
[----:B------:R-:W-:Y:S01]  /*35b0*/  IMAD.SHL.U32 R9, R11, 0x20, RZ ;  /* 0x000000200b097824 */ /* 0x000fe200078e00ff */
[----:B------:R-:W-:Y:S02]  /*35c0*/  MOV R3, UR7 ;  /* 0x0000000700037c02 */ /* 0x000fe40008000f00 */
[-C--:B------:R-:W-:Y:S01]  /*35d0*/  SHF.L.U32 R7, R6, R11.reuse, RZ ;  /* 0x0000000b06077219 */ /* 0x080fe200000006ff */
[----:B------:R1:W-:Y:S01]  /*35e0*/  SYNCS.ARRIVE.TRANS64.RED RZ, [UR7], R5 ;  /* 0x00000005ffff79a7 */ /* 0x0003e20008000407 */
[----:B------:R-:W-:Y:S01]  /*35f0*/  SHF.L.U32 R6, R4, R11, RZ ;  /* 0x0000000b04067219 */ /* 0x000fe200000006ff */
[----:B------:R1:W-:Y:S04]  /*3600*/  STS [UR37+0x180], R9 ;  /* 0x00018009ff007988 */ /* 0x0003e80008000825 */
[----:B------:R1:W-:Y:S04]  /*3610*/  STAS [R2.64], R11 ;  /* 0x0000000b02007dbd */ /* 0x0003e8000c0008ff */
[----:B------:R1:W-:Y:S04]  /*3620*/  ATOMS.OR RZ, [UR6+0x14], R7 ;  /* 0x00001407ffff798c */ /* 0x0003e8000b000006 */
[----:B------:R1:W-:Y:S04]  /*3630*/  ATOMS.OR RZ, [UR6+0x18], R6 ;  /* 0x00001806ffff798c */ /* 0x0003e8000b000006 */
[----:B------:R1:W-:Y:S02]  /*3640*/  ATOMS.XOR RZ, [UR6+0x10], R4 ;  /* 0x00001004ffff798c */ /* 0x0003e4000b800006 */
.L_x_65:
[----:B------:R-:W-:Y:S05]  /*3650*/  BSYNC B0 ;  /* 0x0000000000007941 */ /* 0x000fea0003800000 */
.L_x_64:
[----:B------:R-:W-:Y:S05]  /*3660*/  BRA.U UP0, `(.L_x_70) ;  /* 0x00000001006c7547 */ /* 0x000fea000b800000 */
[----:B------:R-:W-:-:S03]  /*3670*/  UMOV UR7, 0xffffffff ;  /* 0xffffffff00077882 */ /* 0x000fc60000000000 */
[----:B------:R-:W-:Y:S05]  /*3680*/  BRA.DIV UR7, `(.L_x_71) ;  /* 0x0000003e07a47947 */ /* 0x000fea000b800000 */
[----:B------:R-:W-:-:S13]  /*3690*/  ELECT P6, URZ, PT ;  /* 0x0000000000ff782f */ /* 0x000fda00038c0000 */
.L_x_156:
[----:B------:R-:W-:Y:S05]  /*36a0*/  @!P6 BRA `(.L_x_70) ;  /* 0x00000000005ce947 */ /* 0x000fea0003800000 */
[----:B-1----:R-:W1:Y:S02]  /*36b0*/  LDS R3, [UR6+0x10] ;  /* 0x00001006ff037984 */ /* 0x002e640008000800 */
[----:B-1----:R-:W-:-:S04]  /*36c0*/  SHF.L.U32 R3, R3, 0x1f, RZ ;  /* 0x0000001f03037819 */ /* 0x002fc800000006ff */
[----:B------:R-:W1:Y:S02]  /*36d0*/  SYNCS.PHASECHK.TRANS64.TRYWAIT P0, [UR6+0x8], R3 ;  /* 0x00000803ff0075a7 */ /* 0x000e640008001106 */
[----:B-1----:R-:W-:Y:S05]  /*36e0*/  @P0 BRA `(.L_x_72) ;  /* 0x0000000000080947 */ /* 0x002fea0003800000 */
[----:B------:R-:W1:Y:S02]  /*36f0*/  SYNCS.PHASECHK.TRANS64.TRYWAIT P0, [UR6+0x8], R3 ;  /* 0x00000803ff0075a7 */ /* 0x000e640008001106 */
[----:B-1----:R-:W-:Y:S05]  /*3700*/  @!P0 BRA `(.L_x_73) ;  /* 0x0000003c00a48947 */ /* 0x002fea0003800000 */
.L_x_72:
[----:B------:R-:W2:Y:S01]  /*3710*/  LDS R5, [UR37+0x180] ;  /* 0x00018025ff057984 */ /* 0x000ea20008000800 */
[----:B-1----:R-:W-:Y:S02]  /*3720*/  HFMA2 R2, -RZ, RZ, 0, 5.9604644775390625e-08 ;  /* 0x00000001ff027431 */ /* 0x002fe400000001ff */
[----:B------:R-:W-:Y:S01]  /*3730*/  IMAD.MOV.U32 R3, RZ, RZ, 0xffff ;  /* 0x0000ffffff037424 */ /* 0x000fe200078e00ff */
[----:B------:R-:W-:Y:S01]  /*3740*/  UPRMT UR7, UR4, 0x654, UR8 ;  /* 0x0000065404077896 */ /* 0x000fe20008000008 */
[----:B--2---:R-:W-:-:S03]  /*3750*/  IMAD.SHL.U32 R4, R5, 0x20, RZ ;  /* 0x0000002005047824 */ /* 0x004fc600078e00ff */
[-C--:B------:R-:W-:Y:S02]  /*3760*/  SHF.L.U32 R3, R3, R5.reuse, RZ ;  /* 0x0000000503037219 */ /* 0x080fe400000006ff */
[----:B------:R-:W-:Y:S01]  /*3770*/  SHF.L.U32 R5, R2, R5, RZ ;  /* 0x0000000502057219 */ /* 0x000fe200000006ff */
[----:B------:R2:W-:Y:S04]  /*3780*/  STS [UR37+0x180], R4 ;  /* 0x00018004ff007988 */ /* 0x0005e80008000825 */
[----:B------:R2:W-:Y:S04]  /*3790*/  ATOMS.OR RZ, [UR6+0x14], R3 ;  /* 0x00001403ffff798c */ /* 0x0005e8000b000006 */
[----:B------:R2:W-:Y:S01]  /*37a0*/  ATOMS.OR RZ, [UR6+0x18], R5 ;  /* 0x00001805ffff798c */ /* 0x0005e2000b000006 */
[----:B------:R-:W-:Y:S03]  /*37b0*/  SYNCS.ARRIVE.TRANS64.RED.A1T0 RZ, [UR7], RZ ;  /* 0x000000ffffff79a7 */ /* 0x000fe60008100407 */
[----:B------:R2:W-:Y:S01]  /*37c0*/  ATOMS.XOR RZ, [UR6+0x10], R2 ;  /* 0x00001002ffff798c */ /* 0x0005e2000b800006 */
[----:B------:R-:W-:Y:S05]  /*37d0*/  BRA `(.L_x_70) ;  /* 0x0000000000107947 */ /* 0x000fea0003800000 */
.L_x_63:
[----:B------:R-:W-:-:S05]  /*37e0*/  MOV R2, 0xffffffff ;  /* 0xffffffff00027802 */ /* 0x000fca0000000f00 */
[----:B------:R1:W-:Y:S02]  /*37f0*/  STS [UR37+0x180], R2 ;  /* 0x00018002ff007988 */ /* 0x0003e40008000825 */
[----:B-1----:R-:W-:Y:S02]  /*3800*/  MOV R2, 0x3820 ;  /* 0x0000382000027802 */ /* 0x002fe40000000f00 */
[----:B-----5:R-:W-:Y:S05]  /*3810*/  CALL.REL.NOINC `($__internal_1_$__cuda_sm10x_tcgen05_guardrail_trap_phase_invalid_during_alloc) ;  /* 0x0000004000c07944 */ /* 0x020fea0003c00000 */
.L_x_70:
[----:B------:R-:W-:Y:S05]  /*3820*/  WARPSYNC.ALL ;  /* 0x0000000000007948 */ /* 0x000fea0003800000 */
[----:B------:R-:W3:Y:S01]  /*3830*/  S2UR UR7, SR_CgaCtaId ;  /* 0x00000000000779c3 */ /* 0x000ee20000008800 */
[----:B------:R-:W-:Y:S01]  /*3840*/  UMOV UR6, 0x400 ;  /* 0x0000040000067882 */ /* 0x000fe20000000000 */
[----:B------:R-:W-:-:S06]  /*3850*/  NOP ;  /* 0x0000000000007918 */ /* 0x000fcc0000000000 */
[----:B------:R-:W-:Y:S06]  /*3860*/  BAR.ARV 0x6, 0xa0 ;  /* 0x0182800000007b1d */ /* 0x000fec0000002000 */
[----:B------:R-:W4:Y:S01]  /*3870*/  LDCU UR8, c[0x0][0x38c] ;  /* 0x00007180ff0877ac */ /* 0x000f220008000800 */
[----:B------:R-:W-:Y:S01]  /*3880*/  LOP3.LUT R0, R0, 0xffff, RZ, 0xc0, !PT ;  /* 0x0000ffff00007812 */ /* 0x000fe200078ec0ff */
[----:B-1----:R-:W-:Y:S01]  /*3890*/  IMAD.MOV.U32 R9, RZ, RZ, 0x1 ;  /* 0x00000001ff097424 */ /* 0x002fe200078e00ff */
[----:B------:R-:W-:Y:S01]  /*38a0*/  LOP3.LUT R8, R8, 0xffff, RZ, 0xc0, !PT ;  /* 0x0000ffff08087812 */ /* 0x000fe200078ec0ff */
[----:B------:R-:W-:Y:S01]  /*38b0*/  UMOV UR19, URZ ;  /* 0x000000ff00137c82 */ /* 0x000fe20008000000 */
[----:B------:R-:W-:Y:S01]  /*38c0*/  R2UR UR10, R0 ;  /* 0x00000000000a72ca */ /* 0x000fe200000e0000 */
[----:B------:R-:W-:Y:S01]  /*38d0*/  UMOV UR18, URZ ;  /* 0x000000ff00127c82 */ /* 0x000fe20008000000 */
[----:B------:R-:W-:Y:S01]  /*38e0*/  R2UR UR11, R8 ;  /* 0x00000000080b72ca */ /* 0x000fe200000e0000 */
[----:B------:R-:W-:Y:S01]  /*38f0*/  IMAD.MOV.U32 R8, RZ, RZ, RZ ;  /* 0x000000ffff087224 */ /* 0x000fe200078e00ff */
[----:B------:R-:W-:Y:S01]  /*3900*/  UMOV UR17, URZ ;  /* 0x000000ff00117c82 */ /* 0x000fe20008000000 */
[----:B---3--:R-:W-:-:S02]  /*3910*/  ULEA UR7, UR7, UR6, 0x18 ;  /* 0x0000000607077291 */ /* 0x008fc4000f8ec0ff */
[----:B------:R-:W-:Y:S02]  /*3920*/  UISETP.NE.AND UP2, UPT, UR5, URZ, UPT ;  /* 0x000000ff0500728c */ /* 0x000fe4000bf45270 */
[----:B------:R-:W-:Y:S02]  /*3930*/  UIADD3 UR12, UPT, UPT, UR7, 0x2400, URZ ;  /* 0x00002400070c7890 */ /* 0x000fe4000fffe0ff */
[----:B------:R-:W-:Y:S02]  /*3940*/  UIADD3 UR13, UPT, UPT, UR7, 0x2a400, URZ ;  /* 0x0002a400070d7890 */ /* 0x000fe4000fffe0ff */
[----:B----4-:R-:W-:Y:S01]  /*3950*/  UIADD3 UR8, UPT, UPT, UR8, 0x7f, URZ ;  /* 0x0000007f08087890 */ /* 0x010fe2000fffe0ff */
[----:B--2---:R-:W1:Y:S01]  /*3960*/  LDS R2, [UR7+0x180] ;  /* 0x00018007ff027984 */ /* 0x004e620008000800 */
[----:B------:R-:W-:Y:S02]  /*3970*/  USHF.R.U32.HI UR12, URZ, 0x4, UR12 ;  /* 0x00000004ff0c7899 */ /* 0x000fe4000801160c */
[----:B------:R-:W-:-:S02]  /*3980*/  USHF.R.S32.HI UR6, URZ, 0x1f, UR8 ;  /* 0x0000001fff067899 */ /* 0x000fc40008011408 */
[----:B------:R-:W-:Y:S02]  /*3990*/  USHF.R.U32.HI UR13, URZ, 0x4, UR13 ;  /* 0x00000004ff0d7899 */ /* 0x000fe4000801160d */
[----:B------:R-:W-:Y:S02]  /*39a0*/  ULEA.HI UR6, UR6, UR8, URZ, 0x7 ;  /* 0x0000000806067291 */ /* 0x000fe4000f8f38ff */
[----:B------:R-:W-:Y:S02]  /*39b0*/  ULOP3.LUT UR12, UR12, 0x3fff, URZ, 0xc0, !UPT ;  /* 0x00003fff0c0c7892 */ /* 0x000fe4000f8ec0ff */
[----:B------:R-:W-:Y:S02]  /*39c0*/  USHF.R.S32.HI UR6, URZ, 0x7, UR6 ;  /* 0x00000007ff067899 */ /* 0x000fe40008011406 */
[----:B------:R-:W-:Y:S02]  /*39d0*/  ULOP3.LUT UR13, UR13, 0x3fff, URZ, 0xc0, !UPT ;  /* 0x00003fff0d0d7892 */ /* 0x000fe4000f8ec0ff */
[----:B------:R-:W-:Y:S01]  /*39e0*/  UISETP.LT.AND UP0, UPT, UR6, 0x1, UPT ;  /* 0x000000010600788c */ /* 0x000fe2000bf01270 */
[----:B------:R-:W-:Y:S01]  /*39f0*/  UMOV UR36, 0x0 ;  /* 0x0000000000247882 */ /* 0x000fe20000000000 */
        /* <DEDUP_REMOVED lines=9> */
[----:B------:R-:W-:-:S02]  /*3a90*/  ULOP3.LUT UR12, UR12, 0x10000, URZ, 0xfc, !UPT ;  /* 0x000100000c0c7892 */ /* 0x000fc4000f8efcff */
[----:B------:R-:W-:Y:S02]  /*3aa0*/  ULOP3.LUT UR13, UR13, 0x10000, URZ, 0xfc, !UPT ;  /* 0x000100000d0d7892 */ /* 0x000fe4000f8efcff */
[----:B------:R-:W-:Y:S01]  /*3ab0*/  USEL UR20, UR6, 0x1, !UP0 ;  /* 0x0000000106147887 */ /* 0x000fe2000c000000 */
[----:B------:R-:W-:Y:S01]  /*3ac0*/  UMOV UR26, 0x0 ;  /* 0x00000000001a7882 */ /* 0x000fe20000000000 */
[----:B------:R-:W-:Y:S01]  /*3ad0*/  UMOV UR27, 0x8080010 ;  /* 0x08080010001b7882 */ /* 0x000fe20000000000 */
[----:B------:R-:W-:Y:S01]  /*3ae0*/  UMOV UR24, 0x0 ;  /* 0x0000000000187882 */ /* 0x000fe20000000000 */
[----:B------:R-:W-:Y:S01]  /*3af0*/  UMOV UR25, 0x8080010 ;  /* 0x0808001000197882 */ /* 0x000fe20000000000 */
[----:B------:R-:W-:Y:S01]  /*3b00*/  UMOV UR22, 0x0 ;  /* 0x0000000000167882 */ /* 0x000fe20000000000 */
[----:B------:R-:W-:Y:S01]  /*3b10*/  UMOV UR23, 0x8080010 ;  /* 0x0808001000177882 */ /* 0x000fe20000000000 */
[----:B-1----:R-:W-:Y:S02]  /*3b20*/  R2UR UR21, R2 ;  /* 0x00000000021572ca */ /* 0x002fe400000e0000 */
[----:B------:R-:W-:-:S13]  /*3b30*/  CS2R R2, SRZ ;  /* 0x0000000000027805 */ /* 0x000fda000001ff00 */
.L_x_81:
[C---:B------:R-:W-:Y:S02]  /*3b40*/  LEA R0, R8.reuse, UR7, 0x3 ;  /* 0x0000000708007c11 */ /* 0x040fe4000f8e18ff */
[----:B------:R-:W-:Y:S02]  /*3b50*/  SHF.L.U32 R5, R3, 0x1f, RZ ;  /* 0x0000001f03057819 */ /* 0x000fe400000006ff */
[----:B------:R-:W-:Y:S02]  /*3b60*/  LEA R4, R8, UR7, 0x4 ;  /* 0x0000000708047c11 */ /* 0x000fe4000f8e20ff */
[----:B------:R-:W1:Y:S02]  /*3b70*/  SYNCS.PHASECHK.TRANS64.TRYWAIT P0, [R0+URZ+0xd0], R5 ;  /* 0x0000d005000075a7 */ /* 0x000e6400080011ff */
[----:B-1-3--:R-:W-:Y:S05]  /*3b80*/  @!P0 BRA `(.L_x_74) ;  /* 0x00000038009c8947 */ /* 0x00afea0003800000 */
.L_x_157:
[----:B-1----:R-:W1:Y:S01]  /*3b90*/  LDS.128 R4, [R4+0x160] ;  /* 0x0001600004047984 */ /* 0x002e620000000c00 */
[----:B------:R-:W-:Y:S02]  /*3ba0*/  VIADD R0, R0, 0xe0 ;  /* 0x000000e000007836 */ /* 0x000fe40000000000 */
[----:B------:R-:W-:Y:S01]  /*3bb0*/  VIADD R8, R8, 0x1 ;  /* 0x0000000108087836 */ /* 0x000fe20000000000 */
[----:B------:R-:W-:Y:S01]  /*3bc0*/  @!PT LDS RZ, [RZ] ;  /* 0x00000000fffff984 */ /* 0x000fe20000000800 */
[----:B------:R-:W-:Y:S01]  /*3bd0*/  @!PT LDS RZ, [RZ] ;  /* 0x00000000fffff984 */ /* 0x000fe20000000800 */
[----:B------:R-:W-:Y:S01]  /*3be0*/  @!PT LDS RZ, [RZ] ;  /* 0x00000000fffff984 */ /* 0x000fe20000000800 */
[----:B------:R-:W-:Y:S01]  /*3bf0*/  @!PT LDS RZ, [RZ] ;  /* 0x00000000fffff984 */ /* 0x000fe20000000800 */
[----:B------:R2:W-:Y:S06]  /*3c00*/  MEMBAR.ALL.CTA ;  /* 0x0000000000007992 */ /* 0x0005ec0000008000 */
[----:B--2---:R-:W2:Y:S01]  /*3c10*/  FENCE.VIEW.ASYNC.S ;  /* 0x00000000000073c6 */ /* 0x004ea20000000000 */
[----:B------:R-:W-:-:S04]  /*3c20*/  PRMT R0, RZ, 0x654, R0 ;  /* 0x00000654ff007816 */ /* 0x000fc80000000000 */
[----:B--2---:R2:W-:Y:S01]  /*3c30*/  SYNCS.ARRIVE.TRANS64.RED.A1T0 RZ, [R0+URZ], RZ ;  /* 0x000000ff00ff79a7 */ /* 0x0045e200081004ff */
[----:B-1----:R-:W-:Y:S01]  /*3c40*/  LOP3.LUT P1, RZ, R6, 0x1, RZ, 0xc0, !PT ;  /* 0x0000000106ff7812 */ /* 0x002fe2000782c0ff */
[----:B--2---:R-:W-:-:S12]  /*3c50*/  BRA.U UP2, `(.L_x_75) ;  /* 0x0000000502587547 */ /* 0x004fd8000b800000 */
[----:B------:R-:W1:Y:S01]  /*3c60*/  LDCU UR8, c[0x0][0x38c] ;  /* 0x00007180ff0877ac */ /* 0x000e620008000800 */
[----:B------:R-:W-:Y:S02]  /*3c70*/  PLOP3.LUT P2, PT, PT, PT, PT, 0x80, 0x8 ;  /* 0x000000000008781c */ /* 0x000fe40003f4f070 */
[----:B------:R-:W-:Y:S01]  /*3c80*/  SHF.L.U32 R5, R9, 0x1f, RZ ;  /* 0x0000001f09057819 */ /* 0x000fe200000006ff */
[----:B-1----:R-:W-:Y:S02]  /*3c90*/  UISETP.GE.AND UP0, UPT, UR8, 0x1, UPT ;  /* 0x000000010800788c */ /* 0x002fe4000bf06270 */
[----:B------:R-:W-:-:S04]  /*3ca0*/  ULEA UR8, UR19, UR7, 0x3 ;  /* 0x0000000713087291 */ /* 0x000fc8000f8e18ff */
[----:B------:R-:W-:-:S05]  /*3cb0*/  PLOP3.LUT P0, PT, PT, PT, UP0, 0x80, 0x8 ;  /* 0x000000000008781c */ /* 0x000fca0003f0f008 */
[----:B------:R-:W-:-:S08]  /*3cc0*/  @UP0 ULEA UR9, UR18, UR7, 0x3 ;  /* 0x0000000712090291 */ /* 0x000fd0000f8e18ff */
[----:B------:R-:W-:-:S04]  /*3cd0*/  @P0 SHF.L.U32 R0, R2, 0x1f, RZ ;  /* 0x0000001f02000819 */ /* 0x000fc800000006ff */
[----:B------:R1:W2:Y:S01]  /*3ce0*/  @P0 SYNCS.PHASECHK.TRANS64.TRYWAIT P2, [UR9], R0 ;  /* 0x00000000ff0005a7 */ /* 0x0002a20008041109 */
[----:B------:R-:W-:Y:S01]  /*3cf0*/  ULEA UR9, UR19, UR21, 0x4 ;  /* 0x0000001513097291 */ /* 0x000fe2000f8e20ff */
[----:B------:R-:W3:Y:S02]  /*3d00*/  SYNCS.PHASECHK.TRANS64.TRYWAIT P0, [UR8+0x110], R5 ;  /* 0x00011005ff0075a7 */ /* 0x000ee40008001108 */
[----:B-123--:R-:W-:Y:S09]  /*3d10*/  @!P0 BRA `(.L_x_76) ;  /* 0x00000038004c8947 */ /* 0x00eff20003800000 */
.L_x_159:
[----:B------:R-:W-:Y:S01]  /*3d20*/  UMOV UR16, UR17 ;  /* 0x0000001100107c82 */ /* 0x000fe20008000000 */
[----:B------:R-:W-:Y:S05]  /*3d30*/  BRA.U !UP0, `(.L_x_77) ;  /* 0x0000000508107547 */ /* 0x000fea000b800000 */
[----:B------:R-:W-:Y:S02]  /*3d40*/  UIADD3 UR16, UPT, UPT, UR20, UR17, URZ ;  /* 0x0000001114107290 */ /* 0x000fe4000fffe0ff */
[----:B------:R-:W-:Y:S01]  /*3d50*/  UPLOP3.LUT UP3, UPT, UPT, UPT, UPT, 0x40, 0x4 ;  /* 0x000000000004789c */ /* 0x000fe20003f6e870 */
[----:B------:R-:W-:Y:S01]  /*3d60*/  UMOV UR15, UR6 ;  /* 0x00000006000f7c82 */ /* 0x000fe20008000000 */
[----:B------:R-:W-:-:S09]  /*3d70*/  UMOV UR58, UR18 ;  /* 0x00000012003a7c82 */ /* 0x000fd20008000000 */
.L_x_80:
[----:B--2---:R-:W-:Y:S01]  /*3d80*/  ULEA UR14, UR58, UR7, 0x3 ;  /* 0x000000073a0e7291 */ /* 0x004fe2000f8e18ff */
[----:B---3--:R-:W-:Y:S11]  /*3d90*/  @P2 BRA `(.L_x_78) ;  /* 0x00000000000c2947 */ /* 0x008ff60003800000 */
[----:B-1----:R-:W-:Y:S04]  /*3da0*/  SHF.L.U32 R5, R2, 0x1f, RZ ;  /* 0x0000001f02057819 */ /* 0x002fe800000006ff */
[----:B------:R-:W1:Y:S02]  /*3db0*/  SYNCS.PHASECHK.TRANS64.TRYWAIT P0, [UR14], R5 ;  /* 0x00000005ff0075a7 */ /* 0x000e64000800110e */
[----:B-1----:R-:W-:Y:S05]  /*3dc0*/  @!P0 BRA `(.L_x_79) ;  /* 0x0000003800388947 */ /* 0x002fea0003800000 */
.L_x_78:
[----:B------:R-:W-:Y:S01]  /*3dd0*/  UISETP.NE.AND UP0, UPT, UR15, 0x1, UPT ;  /* 0x000000010f00788c */ /* 0x000fe2000bf05270 */
[----:B------:R-:W-:Y:S01]  /*3de0*/  PLOP3.LUT P2, PT, PT, PT, PT, 0x80, 0x8 ;  /* 0x000000000008781c */ /* 0x000fe20003f4f070 */
[----:B------:R-:W-:Y:S02]  /*3df0*/  UIADD3 UR18, UPT, UPT, UR58, 0x1, URZ ;  /* 0x000000013a127890 */ /* 0x000fe4000fffe0ff */
[----:B------:R-:W-:Y:S02]  /*3e00*/  ULEA UR68, UR58, UR13, 0x8 ;  /* 0x0000000d3a447291 */ /* 0x000fe4000f8e40ff */
[----:B------:R-:W-:Y:S01]  /*3e10*/  UISETP.NE.AND UP1, UPT, UR18, 0xa, UPT ;  /* 0x0000000a1200788c */ /* 0x000fe2000bf25270 */
[----:B------:R-:W-:Y:S01]  /*3e20*/  PLOP3.LUT P0, PT, PT, PT, UP0, 0x80, 0x8 ;  /* 0x000000000008781c */ /* 0x000fe20003f0f008 */
[----:B------:R-:W-:Y:S02]  /*3e30*/  ULEA UR66, UR58, UR12, 0xa ;  /* 0x0000000c3a427291 */ /* 0x000fe4000f8e50ff */
[----:B------:R-:W-:Y:S02]  /*3e40*/  USEL UR39, URZ, 0x1, UP1 ;  /* 0x00000001ff277887 */ /* 0x000fe40008800000 */
[----:B------:R-:W-:Y:S02]  /*3e50*/  USEL UR18, UR18, URZ, UP1 ;  /* 0x000000ff12127287 */ /* 0x000fe40008800000 */
[----:B------:R-:W-:Y:S02]  /*3e60*/  UIADD3 UR64, UPT, UPT, UR68, 0x2, URZ ;  /* 0x0000000244407890 */ /* 0x000fe4000fffe0ff */
[----:B------:R-:W-:Y:S01]  /*3e70*/  @UP0 ULEA UR38, UR18, UR7, 0x3 ;  /* 0x0000000712260291 */ /* 0x000fe2000f8e18ff */
[----:B------:R-:W-:Y:S01]  /*3e80*/  LOP3.LUT R2, R2, UR39, RZ, 0x3c, !PT ;  /* 0x0000002702027c12 */ /* 0x000fe2000f8e3cff */
[----:B------:R-:W-:Y:S02]  /*3e90*/  UIADD3 UR62, UPT, UPT, UR66, 0x2, URZ ;  /* 0x00000002423e7890 */ /* 0x000fe4000fffe0ff */
[----:B------:R-:W-:Y:S01]  /*3ea0*/  UIADD3 UR60, UPT, UPT, UR68, 0x4, URZ ;  /* 0x00000004443c7890 */ /* 0x000fe2000fffe0ff */
[----:B-1----:R-:W-:Y:S01]  /*3eb0*/  @P0 SHF.L.U32 R0, R2, 0x1f, RZ ;  /* 0x0000001f02000819 */ /* 0x002fe200000006ff */
[----:B------:R-:W-:Y:S02]  /*3ec0*/  UIADD3 UR58, UPT, UPT, UR66, 0x4, URZ ;  /* 0x00000004423a7890 */ /* 0x000fe4000fffe0ff */
[----:B------:R-:W-:Y:S01]  /*3ed0*/  UIADD3 UR56, UPT, UPT, UR68, 0x6, URZ ;  /* 0x0000000644387890 */ /* 0x000fe2000fffe0ff */
[----:B------:R2:W3:Y:S01]  /*3ee0*/  @P0 SYNCS.PHASECHK.TRANS64.TRYWAIT P2, [UR38], R0 ;  /* 0x00000000ff0005a7 */ /* 0x0004e20008041126 */
[----:B------:R-:W-:Y:S02]  /*3ef0*/  UIADD3 UR54, UPT, UPT, UR66, 0x6, URZ ;  /* 0x0000000642367890 */ /* 0x000fe4000fffe0ff */
        /* <DEDUP_REMOVED lines=10> */
[----:B------:R-:W-:Y:S02]  /*3fa0*/  UIADD3 UR15, UPT, UPT, UR15, -0x1, URZ ;  /* 0xffffffff0f0f7890 */ /* 0x000fe4000fffe0ff */
[----:B------:R-:W-:Y:S01]  /*3fb0*/  UISETP.NE.AND UP0, UPT, UR17, UR16, UPT ;  /* 0x000000101100728c */ /* 0x000fe2000bf05270 */
[----:B------:R-:W-:Y:S01]  /*3fc0*/  UMOV UR69, 0x40004040 ;  /* 0x4000404000457882 */ /* 0x000fe20000000000 */
[----:B------:R-:W-:Y:S01]  /*3fd0*/  UMOV UR67, 0x40004040 ;  /* 0x4000404000437882 */ /* 0x000fe20000000000 */
[----:B------:R-:W-:Y:S01]  /*3fe0*/  UMOV UR65, 0x40004040 ;  /* 0x4000404000417882 */ /* 0x000fe20000000000 */
[----:B------:R-:W-:Y:S01]  /*3ff0*/  UTCHMMA.2CTA gdesc[UR66], gdesc[UR68], tmem[UR9], tmem[UR36], idesc[UR37], UP3 ;  /* 0x00ff2444420075ea */ /* 0x000fe20009a00009 */
[----:B------:R-:W-:Y:S01]  /*4000*/  UPLOP3.LUT UP3, UPT, UPT, UPT, UPT, 0x80, 0x8 ;  /* 0x000000000008789c */ /* 0x000fe20003f6f070 */
[----:B------:R-:W-:Y:S01]  /*4010*/  UMOV UR63, 0x40004040 ;  /* 0x40004040003f7882 */ /* 0x000fe20000000000 */
[----:B------:R-:W-:Y:S01]  /*4020*/  UMOV UR61, 0x40004040 ;  /* 0x40004040003d7882 */ /* 0x000fe20000000000 */
[----:B------:R-:W-:Y:S01]  /*4030*/  UTCHMMA.2CTA gdesc[UR62], gdesc[UR64], tmem[UR9], tmem[UR34], idesc[UR35], UPT ;  /* 0x00ff22403e0075ea */ /* 0x000fe2000ba00009 */
[----:B------:R-:W-:Y:S01]  /*4040*/  UMOV UR59, 0x40004040 ;  /* 0x40004040003b7882 */ /* 0x000fe20000000000 */
[----:B------:R-:W-:Y:S01]  /*4050*/  UMOV UR57, 0x40004040 ;  /* 0x4000404000397882 */ /* 0x000fe20000000000 */
[----:B------:R1:W-:Y:S01]  /*4060*/  UTCHMMA.2CTA gdesc[UR58], gdesc[UR60], tmem[UR9], tmem[UR32], idesc[UR33], UPT ;  /* 0x00ff203c3a0075ea */ /* 0x0003e2000ba00009 */
        /* <DEDUP_REMOVED lines=11> */
[----:B------:R-:W-:Y:S01]  /*4120*/  UMOV UR39, 0x40004040 ;  /* 0x4000404000277882 */ /* 0x000fe20000000000 */
[----:B------:R2:W-:Y:S01]  /*4130*/  UTCHMMA.2CTA gdesc[UR42], gdesc[UR44], tmem[UR9], tmem[UR24], idesc[UR25], UPT ;  /* 0x00ff182c2a0075ea */ /* 0x0005e2000ba00009 */
[----:B------:R2:W-:Y:S01]  /*4140*/  UTCHMMA.2CTA gdesc[UR38], gdesc[UR40], tmem[UR9], tmem[UR22], idesc[UR23], UPT ;  /* 0x00ff1628260075ea */ /* 0x0005e2000ba00009 */
[----:B------:R2:W-:Y:S01]  /*4150*/  UTCBAR.2CTA.MULTICAST [UR14], URZ, UR11 ;  /* 0x000000ff0e0073e9 */ /* 0x0005e2000820080b */
[----:B-1----:R-:W-:Y:S01]  /*4160*/  UMOV UR58, UR18 ;  /* 0x00000012003a7c82 */ /* 0x002fe20008000000 */
[----:B------:R-:W-:Y:S05]  /*4170*/  BRA.U UP0, `(.L_x_80) ;  /* 0xfffffffd00007547 */ /* 0x000fea000b83ffff */
.L_x_77:
[----:B------:R-:W-:Y:S01]  /*4180*/  UIADD3 UR8, UPT, UPT, UR8, 0xf0, URZ ;  /* 0x000000f008087890 */ /* 0x000fe2000fffe0ff */
[----:B------:R-:W-:-:S08]  /*4190*/  UMOV UR17, UR16 ;  /* 0x0000001000117c82 */ /* 0x000fd00008000000 */
[----:B------:R4:W-:Y:S01]  /*41a0*/  UTCBAR.2CTA.MULTICAST [UR8], URZ, UR10 ;  /* 0x000000ff080073e9 */ /* 0x0009e2000820080a */
[----:B------:R-:W-:Y:S02]  /*41b0*/  NOP ;  /* 0x0000000000007918 */ /* 0x000fe40000000000 */
.L_x_75:
[----:B------:R-:W-:Y:S01]  /*41c0*/  UIADD3 UR19, UPT, UPT, UR19, 0x1, URZ ;  /* 0x0000000113137890 */ /* 0x000fe2000fffe0ff */
[----:B------:R-:W-:-:S03]  /*41d0*/  ISETP.NE.AND P0, PT, R8, 0x2, PT ;  /* 0x000000020800780c */ /* 0x000fc60003f05270 */
[----:B------:R-:W-:Y:S01]  /*41e0*/  UISETP.NE.AND UP0, UPT, UR19, 0x4, UPT ;  /* 0x000000041300788c */ /* 0x000fe2000bf05270 */
[----:B-12---:R-:W-:Y:S02]  /*41f0*/  SEL R0, RZ, 0x1, P0 ;  /* 0x00000001ff007807 */ /* 0x006fe40000000000 */
[----:B------:R-:W-:Y:S01]  /*4200*/  SEL R8, R8, RZ, P0 ;  /* 0x000000ff08087207 */ /* 0x000fe20000000000 */
[----:B----4-:R-:W-:Y:S01]  /*4210*/  USEL UR8, URZ, 0x1, UP0 ;  /* 0x00000001ff087887 */ /* 0x010fe20008000000 */
[----:B------:R-:W-:Y:S01]  /*4220*/  LOP3.LUT R3, R3, R0, RZ, 0x3c, !PT ;  /* 0x0000000003037212 */ /* 0x000fe200078e3cff */
[----:B------:R-:W-:-:S04]  /*4230*/  USEL UR19, UR19, URZ, UP0 ;  /* 0x000000ff13137287 */ /* 0x000fc80008000000 */
[----:B------:R-:W-:Y:S01]  /*4240*/  LOP3.LUT R9, R9, UR8, RZ, 0x3c, !PT ;  /* 0x0000000809097c12 */ /* 0x000fe2000f8e3cff */
[----:B------:R-:W-:Y:S07]  /*4250*/  @P1 BRA `(.L_x_81) ;  /* 0xfffffff800381947 */ /* 0x000fee000383ffff */
[----:B------:R-:W1:Y:S01]  /*4260*/  S2UR UR6, SR_CgaCtaId ;  /* 0x00000000000679c3 */ /* 0x000e620000008800 */
[----:B------:R-:W-:Y:S01]  /*4270*/  ELECT P0, URZ, PT ;  /* 0x0000000000ff782f */ /* 0x000fe20003800000 */
[----:B------:R-:W-:Y:S01]  /*4280*/  HFMA2 R0, -RZ, RZ, 0, 5.9604644775390625e-08 ;  /* 0x00000001ff007431 */ /* 0x000fe200000001ff */
[----:B------:R-:W-:-:S05]  /*4290*/  UMOV UR8, 0x40 ;  /* 0x0000004000087882 */ /* 0x000fca0000000000 */
[----:B------:R-:W-:Y:S01]  /*42a0*/  UVIRTCOUNT.DEALLOC.SMPOOL 0x80 ;  /* 0x000000800000784c */ /* 0x000fe20000000000 */
[----:B------:R-:W-:Y:S02]  /*42b0*/  UISETP.NE.AND UP0, UPT, UR5, URZ, UPT ;  /* 0x000000ff0500728c */ /* 0x000fe4000bf05270 */
[----:B-1----:R-:W-:-:S09]  /*42c0*/  ULEA UR6, UR6, UR8, 0x18 ;  /* 0x0000000806067291 */ /* 0x002fd2000f8ec0ff */
[----:B------:R1:W-:Y:S01]  /*42d0*/  @P0 STS.U8 [UR6+0x1c], R0 ;  /* 0x00001c00ff000988 */ /* 0x0003e20008000006 */
[----:B------:R-:W-:Y:S05]  /*42e0*/  BRA.U UP0, `(.L_x_82) ;  /* 0x0000000100a07547 */ /* 0x000fea000b800000 */
[----:B------:R-:W-:Y:S01]  /*42f0*/  UIADD3 UR5, UPT, UPT, UR7, 0x110, URZ ;  /* 0x0000011007057890 */ /* 0x000fe2000fffe0ff */
[----:B------:R-:W-:-:S03]  /*4300*/  SHF.L.U32 R3, R9, 0x1f, RZ ;  /* 0x0000001f09037819 */ /* 0x000fc600000006ff */
[----:B------:R-:W-:-:S09]  /*4310*/  ULEA UR8, UR19, UR5, 0x3 ;  /* 0x0000000513087291 */ /* 0x000fd2000f8e18ff */
[----:B------:R-:W2:Y:S02]  /*4320*/  SYNCS.PHASECHK.TRANS64.TRYWAIT P0, [UR8], R3 ;  /* 0x00000003ff0075a7 */ /* 0x000ea40008001108 */
[----:B--2---:R-:W-:Y:S05]  /*4330*/  @!P0 BRA `(.L_x_83) ;  /* 0x0000003000f48947 */ /* 0x004fea0003800000 */
.L_x_162:
        /* <DEDUP_REMOVED lines=9> */
.L_x_164:
        /* <DEDUP_REMOVED lines=9> */
.L_x_166:
[----:B------:R-:W-:-:S04]  /*4460*/  UIADD3 UR9, UPT, UPT, UR9, 0x1, URZ ;  /* 0x0000000109097890 */ /* 0x000fc8000fffe0ff */
[----:B------:R-:W-:-:S04]  /*4470*/  UISETP.NE.AND UP1, UPT, UR9, 0x4, UPT ;  /* 0x000000040900788c */ /* 0x000fc8000bf25270 */
[----:B------:R-:W-:Y:S02]  /*4480*/  USEL UR8, URZ, 0x1, UP1 ;  /* 0x00000001ff087887 */ /* 0x000fe40008800000 */
[----:B------:R-:W-:-:S04]  /*4490*/  USEL UR9, UR9, URZ, UP1 ;  /* 0x000000ff09097287 */ /* 0x000fc80008800000 */
[----:B------:R-:W-:Y:S01]  /*44a0*/  ULEA UR9, UR9, UR5, 0x3 ;  /* 0x0000000509097291 */ /* 0x000fe2000f8e18ff */
[----:B-1----:R-:W-:-:S04]  /*44b0*/  LOP3.LUT R3, R2, UR8, RZ, 0x3c, !PT ;  /* 0x0000000802037c12 */ /* 0x002fc8000f8e3cff */
[----:B------:R-:W-:Y:S01]  /*44c0*/  SHF.L.U32 R3, R3, 0x1f, RZ ;  /* 0x0000001f03037819 */ /* 0x000fe200000006ff */
[----:B------:R-:W-:-:S04]  /*44d0*/  IMAD.U32 R0, RZ, RZ, UR9 ;  /* 0x00000009ff007e24 */ /* 0x000fc8000f8e00ff */
[----:B------:R1:W2:Y:S03]  /*44e0*/  SYNCS.PHASECHK.TRANS64.TRYWAIT P0, [R0+URZ], R3 ;  /* 0x00000003000075a7 */ /* 0x0002a600080011ff */
[----:B--2---:R-:W-:Y:S05]  /*44f0*/  @!P0 NANOSLEEP.SYNCS 0x989680 ;  /* 0x009896800000895d */ /* 0x004fea0003900000 */
[----:B------:R-:W2:Y:S02]  /*4500*/  @!P0 SYNCS.PHASECHK.TRANS64 P0, [R0+URZ], R3 ;  /* 0x00000003000085a7 */ /* 0x000ea400080010ff */
[----:B--2---:R-:W-:Y:S05]  /*4510*/  @P0 BRA `(.L_x_86) ;  /* 0x0000000000200947 */ /* 0x004fea0003800000 */
.L_x_87:
[----:B--2---:R2:W4:Y:S02]  /*4520*/  SYNCS.PHASECHK.TRANS64.TRYWAIT P0, [R0+URZ], R3 ;  /* 0x00000003000075a7 */ /* 0x00452400080011ff */
[----:B----4-:R-:W-:Y:S05]  /*4530*/  @!P0 NANOSLEEP.SYNCS 0x989680 ;  /* 0x009896800000895d */ /* 0x010fea0003900000 */
[----:B------:R-:W4:Y:S02]  /*4540*/  @!P0 SYNCS.PHASECHK.TRANS64 P0, [R0+URZ], R3 ;  /* 0x00000003000085a7 */ /* 0x000f2400080010ff */
[----:B----4-:R-:W-:Y:S05]  /*4550*/  @!P0 BRA `(.L_x_87) ;  /* 0xfffffffc00f08947 */ /* 0x010fea000383ffff */
[----:B------:R-:W-:Y:S05]  /*4560*/  BRA `(.L_x_86) ;  /* 0x00000000000c7947 */ /* 0x000fea0003800000 */
.L_x_82:
[----:B------:R-:W-:-:S04]  /*4570*/  UIADD3 UR5, UPT, UPT, UR7, 0x150, URZ ;  /* 0x0000015007057890 */ /* 0x000fc8000fffe0ff */
[----:B------:R-:W-:-:S09]  /*4580*/  UPRMT UR5, UR4, 0x654, UR5 ;  /* 0x0000065404057896 */ /* 0x000fd20008000005 */
[----:B------:R-:W-:Y:S03]  /*4590*/  SYNCS.ARRIVE.TRANS64.RED.A1T0 RZ, [UR5], RZ ;  /* 0x000000ffffff79a7 */ /* 0x000fe60008100405 */
.L_x_86:
[----:B-12---:R-:W-:Y:S01]  /*45a0*/  SHF.L.U32 R3, RZ, 0x1f, RZ ;  /* 0x0000001fff037819 */ /* 0x006fe200000006ff */
[----:B------:R-:W-:Y:S01]  /*45b0*/  UIADD3 UR5, UPT, UPT, UR7, 0x150, URZ ;  /* 0x0000015007057890 */ /* 0x000fe2000fffe0ff */
[----:B------:R-:W-:Y:S02]  /*45c0*/  PLOP3.LUT P0, PT, PT, PT, UP0, 0x80, 0x8 ;  /* 0x000000000008781c */ /* 0x000fe40003f0f008 */
[----:B------:R-:W1:Y:S02]  /*45d0*/  SYNCS.PHASECHK.TRANS64.TRYWAIT P1, [UR7+0x150], R3 ;  /* 0x00015003ff0075a7 */ /* 0x000e640008021107 */
[----:B-1----:R-:W-:Y:S09]  /*45e0*/  @!P1 BRA `(.L_x_88) ;  /* 0x0000003000909947 */ /* 0x002ff20003800000 */
.L_x_168:
[----:B------:R-:W-:Y:S01]  /*45f0*/  @!UP0 UPRMT UR5, UR4, 0x654, UR5 ;  /* 0x0000065404058896 */ /* 0x000fe20008000005 */
[----:B------:R-:W-:Y:S02]  /*4600*/  UMOV UR8, 0xffff ;  /* 0x0000ffff00087882 */ /* 0x000fe40000000000 */
[----:B------:R-:W-:-:S06]  /*4610*/  UMOV UR4, 0x1 ;  /* 0x0000000100047882 */ /* 0x000fcc0000000000 */
[----:B------:R-:W-:Y:S01]  /*4620*/  @!P0 SYNCS.ARRIVE.TRANS64.RED.A1T0 RZ, [UR5], RZ ;  /* 0x000000ffffff89a7 */ /* 0x000fe20008100405 */
[----:B------:R-:W-:Y:S01]  /*4630*/  NOP ;  /* 0x0000000000007918 */ /* 0x000fe20000000000 */
[----:B-1----:R-:W1:Y:S01]  /*4640*/  LDS R0, [UR6+0x14] ;  /* 0x00001406ff007984 */ /* 0x002e620008000800 */
[----:B------:R-:W-:-:S04]  /*4650*/  ULOP3.LUT UR5, UR21, 0xffff, URZ, 0xc0, !UPT ;  /* 0x0000ffff15057892 */ /* 0x000fc8000f8ec0ff */
[----:B------:R-:W-:-:S04]  /*4660*/  USHF.R.U32.HI UR5, URZ, 0x5, UR5 ;  /* 0x00000005ff057899 */ /* 0x000fc80008011605 */
[----:B------:R-:W-:Y:S02]  /*4670*/  USHF.L.U32 UR8, UR8, UR5, URZ ;  /* 0x0000000508087299 */ /* 0x000fe400080006ff */
[----:B------:R-:W-:-:S04]  /*4680*/  USHF.L.U32 UR4, UR4, UR5, URZ ;  /* 0x0000000504047299 */ /* 0x000fc800080006ff */
[----:B-1----:R-:W-:-:S04]  /*4690*/  LOP3.LUT R0, R0, UR8, RZ, 0xc0, !PT ;  /* 0x0000000800007c12 */ /* 0x002fc8000f8ec0ff */
[----:B------:R-:W-:-:S13]  /*46a0*/  ISETP.NE.AND P0, PT, R0, UR8, PT ;  /* 0x0000000800007c0c */ /* 0x000fda000bf05270 */
[----:B------:R-:W-:Y:S05]  /*46b0*/  @P0 BRA `(.L_x_89) ;  /* 0x0000000000580947 */ /* 0x000fea0003800000 */
[----:B------:R-:W1:Y:S02]  /*46c0*/  LDS R0, [UR6+0x18] ;  /* 0x00001806ff007984 */ /* 0x000e640008000800 */
[----:B-1----:R-:W-:-:S04]  /*46d0*/  LOP3.LUT R0, R0, UR4, RZ, 0xc0, !PT ;  /* 0x0000000400007c12 */ /* 0x002fc8000f8ec0ff */
[----:B------:R-:W-:-:S13]  /*46e0*/  ISETP.NE.AND P0, PT, R0, UR4, PT ;  /* 0x0000000400007c0c */ /* 0x000fda000bf05270 */
[----:B------:R-:W-:Y:S05]  /*46f0*/  @P0 BRA `(.L_x_90) ;  /* 0x00000000003c0947 */ /* 0x000fea0003800000 */
[----:B------:R-:W1:Y:S01]  /*4700*/  S2R R2, SR_LANEID ;  /* 0x0000000000027919 */ /* 0x000e620000000000 */
[----:B------:R-:W-:Y:S01]  /*4710*/  ULOP3.LUT UR8, URZ, UR8, URZ, 0x33, !UPT ;  /* 0x00000008ff087292 */ /* 0x000fe2000f8e33ff */
[----:B------:R-:W-:Y:S01]  /*4720*/  LOP3.LUT R4, RZ, UR4, RZ, 0x33, !PT ;  /* 0x00000004ff047c12 */ /* 0x000fe2000f8e33ff */
[----:B------:R-:W-:Y:S02]  /*4730*/  VOTEU.ANY UR7, UPT, PT ;  /* 0x0000000000077886 */ /* 0x000fe400038e0100 */
[----:B------:R-:W-:Y:S01]  /*4740*/  UFLO.U32 UR7, UR7 ;  /* 0x00000007000772bd */ /* 0x000fe200080e0000 */
[----:B------:R-:W2:Y:S01]  /*4750*/  REDUX UR4, R4 ;  /* 0x00000000040473c4 */ /* 0x000ea20000000000 */
[----:B------:R-:W-:-:S06]  /*4760*/  IMAD.U32 R0, RZ, RZ, UR8 ;  /* 0x00000008ff007e24 */ /* 0x000fcc000f8e00ff */
[----:B------:R4:W-:Y:S01]  /*4770*/  UTCATOMSWS.AND URZ, UR8 ;  /* 0x0000000800ff79e3 */ /* 0x0009e20008000000 */
[----:B------:R-:W3:Y:S01]  /*4780*/  REDUX UR5, R0 ;  /* 0x00000000000573c4 */ /* 0x000ee20000000000 */
[----:B-1----:R-:W-:Y:S01]  /*4790*/  ISETP.EQ.U32.AND P0, PT, R2, UR7, PT ;  /* 0x0000000702007c0c */ /* 0x002fe2000bf02070 */
[----:B--2---:R-:W-:Y:S01]  /*47a0*/  IMAD.U32 R2, RZ, RZ, UR4 ;  /* 0x00000004ff027e24 */ /* 0x004fe2000f8e00ff */
[----:B---3--:R-:W-:-:S11]  /*47b0*/  MOV R3, UR5 ;  /* 0x0000000500037c02 */ /* 0x008fd60008000f00 */
[----:B------:R4:W-:Y:S04]  /*47c0*/  @P0 ATOMS.AND RZ, [UR6+0x14], R3 ;  /* 0x00001403ffff098c */ /* 0x0009e8000a800006 */
[----:B------:R4:W-:Y:S01]  /*47d0*/  @P0 ATOMS.AND RZ, [UR6+0x18], R2 ;  /* 0x00001802ffff098c */ /* 0x0009e2000a800006 */
[----:B------:R-:W-:Y:S05]  /*47e0*/  BRA `(.L_x_91) ;  /* 0x0000000000147947 */ /* 0x000fea0003800000 */
.L_x_90:
[----:B------:R-:W-:Y:S02]  /*47f0*/  MOV R2, 0x4810 ;  /* 0x0000481000027802 */ /* 0x000fe40000000f00 */
[----:B---3-5:R-:W-:Y:S05]  /*4800*/  CALL.REL.NOINC `($__internal_0_$__cuda_sm10x_tcgen05_guardrail_trap_col_being_dealloced_not_returned_by_alloc) ;  /* 0x0000003000b87944 */ /* 0x028fea0003c00000 */
[----:B------:R-:W-:Y:S05]  /*4810*/  BRA `(.L_x_91) ;  /* 0x0000000000087947 */ /* 0x000fea0003800000 */
.L_x_89:
[----:B------:R-:W-:Y:S02]  /*4820*/  MOV R2, 0x4840 ;  /* 0x0000484000027802 */ /* 0x000fe40000000f00 */
[----:B---3-5:R-:W-:Y:S05]  /*4830*/  CALL.REL.NOINC `($__internal_2_$__cuda_sm10x_tcgen05_guardrail_trap_unallocated_columns_being_dealloced) ;  /* 0x0000003000c47944 */ /* 0x028fea0003c00000 */
.L_x_91:
[----:B------:R-:W-:Y:S01]  /*4840*/  NOP ;  /* 0x0000000000007918 */ /* 0x000fe20000000000 */
[----:B----4-:R-:W-:Y:S05]  /*4850*/  EXIT ;  /* 0x000000000000794d */ /* 0x010fea0003800000 */
.L_x_62:
[----:B------:R-:W-:-:S09]  /*4860*/  UISETP.NE.OR UP5, UPT, UR10, 0x3, !UP5 ;  /* 0x000000030a00788c */ /* 0x000fd2000efa5670 */
[----:B------:R-:W-:Y:S05]  /*4870*/  BRA.U UP5, `(.L_x_92) ;  /* 0x0000000d050c7547 */ /* 0x000fea000b800000 */
[----:B------:R-:W1:Y:S01]  /*4880*/  LDC R0, c[0x0][0xb30] ;  /* 0x0002cc00ff007b82 */ /* 0x000e620000000800 */
[----:B------:R-:W2:Y:S01]  /*4890*/  LDCU.64 UR8, c[0x0][0x888] ;  /* 0x00011100ff0877ac */ /* 0x000ea20008000a00 */
[----:B------:R-:W-:Y:S01]  /*48a0*/  IMAD.MOV.U32 R30, RZ, RZ, 0x1 ;  /* 0x00000001ff1e7424 */ /* 0x000fe200078e00ff */
[----:B------:R-:W-:Y:S01]  /*48b0*/  CS2R R28, SRZ ;  /* 0x00000000001c7805 */ /* 0x000fe2000001ff00 */
[----:B------:R-:W-:Y:S01]  /*48c0*/  IMAD.MOV.U32 R25, RZ, RZ, 0x1000 ;  /* 0x00001000ff197424 */ /* 0x000fe200078e00ff */
[----:B------:R-:W3:Y:S03]  /*48d0*/  LDCU.64 UR4, c[0x0][0x890] ;  /* 0x00011200ff0477ac */ /* 0x000ee60008000a00 */
[----:B------:R-:W4:Y:S01]  /*48e0*/  LDC R19, c[0x0][0x370] ;  /* 0x0000dc00ff137b82 */ /* 0x000f220000000800 */
[----:B------:R-:W-:Y:S01]  /*48f0*/  UMOV UR6, 0x400 ;  /* 0x0000040000067882 */ /* 0x000fe20000000000 */
[----:B------:R-:W-:-:S02]  /*4900*/  UPLOP3.LUT UP1, UPT, UPT, UPT, UPT, 0x40, 0x4 ;  /* 0x000000000004789c */ /* 0x000fc40003f2e870 */
[----:B------:R-:W-:Y:S01]  /*4910*/  ULEA UR6, UR37, UR6, 0x18 ;  /* 0x0000000625067291 */ /* 0x000fe2000f8ec0ff */
[----:B------:R-:W-:-:S03]  /*4920*/  UMOV UR15, URZ ;  /* 0x000000ff000f7c82 */ /* 0x000fc60008000000 */
[----:B------:R-:W4:Y:S01]  /*4930*/  LDC R2, c[0x0][0xb0c] ;  /* 0x0002c300ff027b82 */ /* 0x000f220000000800 */
[----:B--2---:R-:W-:Y:S02]  /*4940*/  UISETP.NE.U32.AND UP2, UPT, UR8, URZ, UPT ;  /* 0x000000ff0800728c */ /* 0x004fe4000bf45070 */
[----:B---3--:R-:W-:-:S05]  /*4950*/  UISETP.NE.U32.AND UP3, UPT, UR4, URZ, UPT ;  /* 0x000000ff0400728c */ /* 0x008fca000bf65070 */
[----:B------:R-:W2:Y:S01]  /*4960*/  LDC R18, c[0x0][0xb20] ;  /* 0x0002c800ff127b82 */ /* 0x000ea20000000800 */
[----:B-1----:R-:W-:Y:S01]  /*4970*/  ISETP.NE.AND P1, PT, R0, 0x1, PT ;  /* 0x000000010000780c */ /* 0x002fe20003f25270 */
[----:B------:R-:W-:Y:S02]  /*4980*/  UISETP.NE.AND.EX UP2, UPT, UR9, URZ, UPT, UP2 ;  /* 0x000000ff0900728c */ /* 0x000fe4000bf45320 */
[----:B------:R-:W-:-:S04]  /*4990*/  UISETP.NE.AND.EX UP3, UPT, UR5, URZ, UPT, UP3 ;  /* 0x000000ff0500728c */ /* 0x000fc8000bf65330 */
[----:B-----5:R-:W1:Y:S08]  /*49a0*/  LDC.64 R32, c[0x0][0x348] ;  /* 0x0000d200ff207b82 */ /* 0x020e700000000a00 */
[----:B------:R-:W3:Y:S08]  /*49b0*/  LDC.64 R16, c[0x0][0xb10] ;  /* 0x0002c400ff107b82 */ /* 0x000ef00000000a00 */
[----:B------:R-:W1:Y:S08]  /*49c0*/  LDC.64 R6, c[0x0][0xb18] ;  /* 0x0002c600ff067b82 */ /* 0x000e700000000a00 */
[----:B------:R-:W1:Y:S08]  /*49d0*/  LDC.64 R4, c[0x0][0xb28] ;  /* 0x0002ca00ff047b82 */ /* 0x000e700000000a00 */
[----:B--2-4-:R-:W1:Y:S02]  /*49e0*/  LDC R24, c[0x0][0x374] ;  /* 0x0000dd00ff187b82 */ /* 0x014e640000000800 */
.L_x_100:
[C---:B------:R-:W-:Y:S02]  /*49f0*/  LEA R0, R29.reuse, UR6, 0x3 ;  /* 0x000000061d007c11 */ /* 0x040fe4000f8e18ff */
[----:B------:R-:W-:Y:S02]  /*4a00*/  SHF.L.U32 R3, R28, 0x1f, RZ ;  /* 0x0000001f1c037819 */ /* 0x000fe400000006ff */
[----:B------:R-:W-:Y:S02]  /*4a10*/  LEA R20, R29, UR6, 0x4 ;  /* 0x000000061d147c11 */ /* 0x000fe4000f8e20ff */
[----:B--2---:R-:W2:Y:S02]  /*4a20*/  SYNCS.PHASECHK.TRANS64.TRYWAIT P0, [R0+URZ+0xd0], R3 ;  /* 0x0000d003000075a7 */ /* 0x004ea400080011ff */
[----:B--2---:R-:W-:Y:S05]  /*4a30*/  @!P0 BRA `(.L_x_93) ;  /* 0x0000002c00948947 */ /* 0x004fea0003800000 */
.L_x_169:
[----:B------:R-:W-:Y:S01]  /*4a40*/  ISETP.GE.AND P0, PT, R26, 0x1, PT ;  /* 0x000000011a00780c */ /* 0x000fe20003f06270 */
[----:B------:R-:W4:Y:S01]  /*4a50*/  LDS.128 R20, [R20+0x160] ;  /* 0x0001600014147984 */ /* 0x000f220000000c00 */
[----:B------:R-:W-:Y:S01]  /*4a60*/  ISETP.NE.U32.AND P4, PT, RZ, UR4, PT ;  /* 0x00000004ff007c0c */ /* 0x000fe2000bf85070 */
[----:B--2---:R-:W-:Y:S03]  /*4a70*/  VIADD R0, R0, 0xe0 ;  /* 0x000000e000007836 */ /* 0x004fe60000000000 */
[----:B------:R-:W-:Y:S01]  /*4a80*/  ISETP.NE.AND.EX P4, PT, RZ, UR5, PT, P4 ;  /* 0x00000005ff007c0c */ /* 0x000fe2000bf85340 */
[----:B------:R-:W-:Y:S01]  /*4a90*/  @!PT LDS RZ, [RZ] ;  /* 0x00000000fffff984 */ /* 0x000fe20000000800 */
[----:B------:R-:W-:Y:S01]  /*4aa0*/  @!PT LDS RZ, [RZ] ;  /* 0x00000000fffff984 */ /* 0x000fe20000000800 */
[----:B------:R-:W-:Y:S01]  /*4ab0*/  @!PT LDS RZ, [RZ] ;  /* 0x00000000fffff984 */ /* 0x000fe20000000800 */
[----:B------:R-:W-:Y:S01]  /*4ac0*/  @!PT LDS RZ, [RZ] ;  /* 0x00000000fffff984 */ /* 0x000fe20000000800 */
[----:B------:R2:W-:Y:S06]  /*4ad0*/  MEMBAR.ALL.CTA ;  /* 0x0000000000007992 */ /* 0x0005ec0000008000 */
[----:B--2---:R-:W2:Y:S01]  /*4ae0*/  FENCE.VIEW.ASYNC.S ;  /* 0x00000000000073c6 */ /* 0x004ea20000000000 */
[----:B------:R-:W-:Y:S04]  /*4af0*/  PRMT R0, RZ, 0x654, R0 ;  /* 0x00000654ff007816 */ /* 0x000fe80000000000 */
[----:B--2---:R2:W-:Y:S01]  /*4b00*/  SYNCS.ARRIVE.TRANS64.RED.A1T0 RZ, [R0+URZ], RZ ;  /* 0x000000ff00ff79a7 */ /* 0x0045e200081004ff */
[----:B----4-:R-:W-:Y:S11]  /*4b10*/  LOP3.LUT P3, RZ, R22, 0x1, RZ, 0xc0, !PT ;  /* 0x0000000116ff7812 */ /* 0x010ff6000786c0ff */
[----:B------:R-:W-:Y:S02]  /*4b20*/  @!UPT UIADD3 URZ, UPT, UPT, URZ, URZ, URZ ;  /* 0x000000fffffff290 */ /* 0x000fe4000fffe0ff */
[----:B------:R-:W-:Y:S02]  /*4b30*/  @P3 MOV R13, R20 ;  /* 0x00000014000d3202 */ /* 0x000fe40000000f00 */
[----:B------:R-:W-:Y:S01]  /*4b40*/  @P3 LOP3.LUT R8, R21, 0xffff, RZ, 0xc0, !PT ;  /* 0x0000ffff15083812 */ /* 0x000fe200078ec0ff */
[----:B--2---:R-:W-:Y:S06]  /*4b50*/  @!P0 BRA `(.L_x_94) ;  /* 0x0000000000a48947 */ /* 0x004fec0003800000 */
[----:B-1----:R-:W-:Y:S01]  /*4b60*/  IMAD.HI.U32 R31, R24, R7, RZ ;  /* 0x00000007181f7227 */ /* 0x002fe200078e00ff */
[----:B------:R-:W-:Y:S02]  /*4b70*/  ISETP.NE.AND P0, PT, R6, 0x1, PT ;  /* 0x000000010600780c */ /* 0x000fe40003f05270 */
[----:B------:R-:W-:Y:S01]  /*4b80*/  ISETP.NE.AND P2, PT, R26, 0x1, PT ;  /* 0x000000011a00780c */ /* 0x000fe20003f45270 */
[----:B---3--:R-:W-:Y:S01]  /*4b90*/  IMAD.HI.U32 R34, R19, R16, RZ ;  /* 0x0000001013227227 */ /* 0x008fe200078e00ff */
[----:B------:R-:W-:Y:S02]  /*4ba0*/  SHF.R.U32.HI R31, RZ, R18, R31 ;  /* 0x00000012ff1f7219 */ /* 0x000fe4000001161f */
[----:B------:R-:W-:Y:S01]  /*4bb0*/  ISETP.NE.AND P5, PT, R2, 0x1, PT ;  /* 0x000000010200780c */ /* 0x000fe20003fa5270 */
[----:B------:R-:W-:Y:S01]  /*4bc0*/  IMAD.HI.U32 R36, R13, R16, RZ ;  /* 0x000000100d247227 */ /* 0x000fe200078e00ff */
[----:B------:R-:W-:Y:S02]  /*4bd0*/  SHF.R.U32.HI R34, RZ, R17, R34 ;  /* 0x00000011ff227219 */ /* 0x000fe40000011622 */
[----:B------:R-:W-:Y:S01]  /*4be0*/  SEL R3, R24, R31, !P0 ;  /* 0x0000001f18037207 */ /* 0x000fe20004000000 */
[C---:B------:R-:W-:Y:S01]  /*4bf0*/  IMAD.HI.U32 R31, R8.reuse, R7, RZ ;  /* 0x00000007081f7227 */ /* 0x040fe200078e00ff */
[----:B------:R-:W-:Y:S02]  /*4c00*/  SEL R11, R19, R34, !P5 ;  /* 0x00000022130b7207 */ /* 0x000fe40006800000 */
[----:B------:R-:W-:Y:S01]  /*4c10*/  SHF.R.U32.HI R36, RZ, R17, R36 ;  /* 0x00000011ff247219 */ /* 0x000fe20000011624 */
[----:B------:R-:W-:Y:S01]  /*4c20*/  IMAD.HI.U32 R38, R3, R4, RZ ;  /* 0x0000000403267227 */ /* 0x000fe200078e00ff */
[----:B------:R-:W-:Y:S03]  /*4c30*/  SHF.R.U32.HI R31, RZ, R18, R31 ;  /* 0x00000012ff1f7219 */ /* 0x000fe6000001161f */
[----:B------:R-:W-:Y:S01]  /*4c40*/  IMAD.HI.U32 R34, R11, R4, RZ ;  /* 0x000000040b227227 */ /* 0x000fe200078e00ff */
[----:B------:R-:W-:Y:S02]  /*4c50*/  @P2 SHF.R.U32.HI R3, RZ, R5, R38 ;  /* 0x00000005ff032219 */ /* 0x000fe40000011626 */
[----:B------:R-:W-:Y:S02]  /*4c60*/  SEL R9, R8, R31, !P0 ;  /* 0x0000001f08097207 */ /* 0x000fe40004000000 */
[----:B------:R-:W-:Y:S01]  /*4c70*/  @P2 SHF.R.U32.HI R11, RZ, R5, R34 ;  /* 0x00000005ff0b2219 */ /* 0x000fe20000011622 */
[C---:B------:R-:W-:Y:S01]  /*4c80*/  IMAD R10, R26.reuse, R3, RZ ;  /* 0x000000031a0a7224 */ /* 0x040fe200078e02ff */
[----:B------:R-:W-:Y:S01]  /*4c90*/  SEL R3, R13, R36, !P5 ;  /* 0x000000240d037207 */ /* 0x000fe20006800000 */
[C---:B------:R-:W-:Y:S03]  /*4ca0*/  IMAD.HI.U32 R14, R9.reuse, R4, RZ ;  /* 0x00000004090e7227 */ /* 0x040fe600078e00ff */
[----:B------:R-:W-:Y:S01]  /*4cb0*/  ISETP.GE.AND P0, PT, R9, R10, PT ;  /* 0x0000000a0900720c */ /* 0x000fe20003f06270 */
[C---:B------:R-:W-:Y:S01]  /*4cc0*/  IMAD R12, R26.reuse, R11, RZ ;  /* 0x0000000b1a0c7224 */ /* 0x040fe200078e02ff */
[-C--:B------:R-:W-:Y:S04]  /*4cd0*/  SHF.R.U32.HI R14, RZ, R5.reuse, R14 ;  /* 0x00000005ff0e7219 */ /* 0x080fe8000001160e */
[----:B------:R-:W-:Y:S02]  /*4ce0*/  ISETP.GE.OR P0, PT, R3, R12, P0 ;  /* 0x0000000c0300720c */ /* 0x000fe40000706670 */
[----:B------:R-:W-:Y:S05]  /*4cf0*/  SEL R15, R9, R14, !P2 ;  /* 0x0000000e090f7207 */ /* 0x000fea0005000000 */
[----:B------:R-:W-:Y:S04]  /*4d00*/  IMAD.MOV R14, RZ, RZ, -R15 ;  /* 0x000000ffff0e7224 */ /* 0x000fe800078e0a0f */
[----:B------:R-:W-:Y:S02]  /*4d10*/  IMAD R14, R26, R14, R9 ;  /* 0x0000000e1a0e7224 */ /* 0x000fe400078e0209 */
[C---:B------:R-:W-:Y:S05]  /*4d20*/  @!P0 IMAD.HI.U32 R10, R3.reuse, R4, RZ ;  /* 0x00000004030a8227 */ /* 0x040fea00078e00ff */
[----:B------:R-:W-:Y:S04]  /*4d30*/  @!P0 SHF.R.U32.HI R10, RZ, R5, R10 ;  /* 0x00000005ff0a8219 */ /* 0x000fe8000001160a */
[----:B------:R-:W-:Y:S01]  /*4d40*/  @!P0 SEL R0, R3, R10, !P2 ;  /* 0x0000000a03008207 */ /* 0x000fe20005000000 */
[----:B------:R-:W-:Y:S03]  /*4d50*/  IMAD.MOV R10, RZ, RZ, -R3 ;  /* 0x000000ffff0a7224 */ /* 0x000fe600078e0a03 */
[----:B------:R-:W-:Y:S01]  /*4d60*/  @!P0 IADD3 R15, PT, PT, R15, -R0, RZ ;  /* 0x800000000f0f8210 */ /* 0x000fe20007ffe0ff */
[----:B------:R-:W-:Y:S01]  /*4d70*/  @!P0 IMAD R0, R11, R14, R0 ;  /* 0x0000000e0b008224 */ /* 0x000fe200078e0200 */
[----:B------:R-:W-:Y:S01]  /*4d80*/  IADD3 R11, PT, PT, -R9, RZ, RZ ;  /* 0x000000ff090b7210 */ /* 0x000fe20007ffe1ff */
[----:B------:R-:W-:Y:S02]  /*4d90*/  IMAD R13, R2, R10, R13 ;  /* 0x0000000a020d7224 */ /* 0x000fe400078e020d */
[----:B------:R-:W-:Y:S02]  /*4da0*/  @!P0 IMAD R9, R15, R26, R3 ;  /* 0x0000001a0f098224 */ /* 0x000fe400078e0203 */
[----:B------:R-:W-:Y:S02]  /*4db0*/  @!P0 IMAD.MOV.U32 R3, RZ, RZ, R0 ;  /* 0x000000ffff038224 */ /* 0x000fe400078e0000 */
[----:B------:R-:W-:Y:S02]  /*4dc0*/  IMAD R8, R6, R11, R8 ;  /* 0x0000000b06087224 */ /* 0x000fe400078e0208 */
[----:B------:R-:W-:Y:S02]  /*4dd0*/  IMAD R13, R3, R2, R13 ;  /* 0x00000002030d7224 */ /* 0x000fe400078e020d */
[----:B------:R-:W-:Y:S02]  /*4de0*/  IMAD R8, R9, R6, R8 ;  /* 0x0000000609087224 */ /* 0x000fe400078e0208 */
.L_x_94:
[----:B------:R-:W-:Y:S05]  /*4df0*/  BRA.U UP1, `(.L_x_95) ;  /* 0x0000000101107547 */ /* 0x000fea000b800000 */
[----:B------:R-:W-:Y:S04]  /*4e00*/  MOV R0, UR7 ;  /* 0x0000000700007c02 */ /* 0x000fe80008000f00 */
[----:B------:R-:W-:Y:S04]  /*4e10*/  SHF.L.U32 R3, R0, 0x1f, RZ ;  /* 0x0000001f00037819 */ /* 0x000fe800000006ff */
[----:B------:R-:W2:Y:S02]  /*4e20*/  SYNCS.PHASECHK.TRANS64.TRYWAIT P0, [UR6+0xc8], R3 ;  /* 0x0000c803ff0075a7 */ /* 0x000ea40008001106 */
[----:B--2---:R-:W-:Y:S05]  /*4e30*/  @!P0 BRA `(.L_x_96) ;  /* 0x0000002800a88947 */ /* 0x004fea0003800000 */
.L_x_95:
[----:B------:R-:W-:Y:S05]  /*4e40*/  BRA.U !UP3, `(.L_x_97) ;  /* 0x000000010b347547 */ /* 0x000fea000b800000 */
[----:B------:R-:W-:Y:S01]  /*4e50*/  UPLOP3.LUT UP0, UPT, UPT, UPT, UP2, 0x80, 0x8 ;  /* 0x000000000008789c */ /* 0x000fe20003f0f020 */
[----:B--2---:R-:W-:Y:S02]  /*4e60*/  HFMA2 R0, -RZ, RZ, 0, 5.9604644775390625e-08 ;  /* 0x00000001ff007431 */ /* 0x004fe400000001ff */
[----:B------:R-:W-:Y:S03]  /*4e70*/  IMAD.MOV.U32 R70, RZ, RZ, 0x1 ;  /* 0x00000001ff467424 */ /* 0x000fe600078e00ff */
[----:B------:R-:W-:Y:S05]  /*4e80*/  PLOP3.LUT P0, PT, PT, PT, UP0, 0x80, 0x8 ;  /* 0x000000000008781c */ /* 0x000fea0003f0f008 */
[----:B------:R-:W2:Y:S01]  /*4e90*/  @UP0 LDCU.64 UR10, c[0x0][0x888] ;  /* 0x00011100ff0a07ac */ /* 0x000ea20008000a00 */
[----:B------:R-:W-:Y:S07]  /*4ea0*/  @UP0 UIMAD UR8, UR36, UR4, URZ ;  /* 0x00000004240802a4 */ /* 0x000fee000f8e02ff */
[----:B------:R-:W-:Y:S01]  /*4eb0*/  @!P0 PRMT R70, R0, 0x7610, R70 ;  /* 0x0000761000468816 */ /* 0x000fe20000000046 */
[----:B--2---:R-:W-:Y:S03]  /*4ec0*/  @UP0 UIMAD.WIDE UR10, UR8, 0x4, UR10 ;  /* 0x00000004080a08a5 */ /* 0x004fe6000f8e020a */
[----:B------:R-:W2:Y:S03]  /*4ed0*/  @!UP0 LDCU UR8, c[0x0][0x880] ;  /* 0x00011000ff0887ac */ /* 0x000ea60008000800 */
[----:B------:R-:W-:Y:S01]  /*4ee0*/  IMAD.U32 R10, RZ, RZ, UR10 ;  /* 0x0000000aff0a7e24 */ /* 0x000fe2000f8e00ff */
[----:B------:R-:W-:Y:S05]  /*4ef0*/  MOV R11, UR11 ;  /* 0x0000000b000b7c02 */ /* 0x000fea0008000f00 */
[----:B------:R4:W5:Y:S02]  /*4f00*/  @P0 LDG.E R35, desc[UR40][R10.64] ;  /* 0x000000280a230981 */ /* 0x000964000c1e1900 */
[----:B--2-4-:R-:W-:Y:S07]  /*4f10*/  @!P0 IMAD.U32 R35, RZ, RZ, UR8 ;  /* 0x00000008ff238e24 */ /* 0x014fee000f8e00ff */
.L_x_97:
[----:B-----5:R-:W-:Y:S01]  /*4f20*/  @!P4 FSETP.EQ.AND P5, PT, R35, RZ, PT ;  /* 0x000000ff2300c20b */ /* 0x020fe20003fa2000 */
[----:B------:R-:W-:Y:S01]  /*4f30*/  @!UPT UIADD3 URZ, UPT, UPT, URZ, URZ, URZ ;  /* 0x000000fffffff290 */ /* 0x000fe2000fffe0ff */
[----:B------:R-:W-:Y:S11]  /*4f40*/  @!P4 BRA `(.L_x_98) ;  /* 0x000000000014c947 */ /* 0x000ff60003800000 */
[----:B------:R-:W-:Y:S02]  /*4f50*/  LOP3.LUT P0, RZ, R70, 0xff, RZ, 0xc0, !PT ;  /* 0x000000ff46ff7812 */ /* 0x000fe4000780c0ff */
[----:B------:R-:W-:Y:S04]  /*4f60*/  PLOP3.LUT P5, PT, PT, PT, UP0, 0x80, 0x8 ;  /* 0x000000000008781c */ /* 0x000fe80003faf008 */
[----:B------:R-:W-:Y:S07]  /*4f70*/  PLOP3.LUT P5, PT, P5, PT, PT, 0x8, 0x80 ;  /* 0x000000000080781c */ /* 0x000fee0002fae170 */
[----:B------:R-:W-:Y:S11]  /*4f80*/  @P0 FSETP.EQ.AND P5, PT, R35, RZ, PT ;  /* 0x000000ff2300020b */ /* 0x000ff60003fa2000 */
[----:B------:R-:W-:Y:S02]  /*4f90*/  @!UPT UIADD3 URZ, UPT, UPT, URZ, URZ, URZ ;  /* 0x000000fffffff290 */ /* 0x000fe4000fffe0ff */
.L_x_98:
[----:B------:R-:W4:Y:S01]  /*4fa0*/  LDC.64 R14, c[0x0][0xb10] ;  /* 0x0002c400ff0e7b82 */ /* 0x000f220000000a00 */
[----:B------:R-:W-:Y:S01]  /*4fb0*/  ULEA UR13, UR15, UR6, 0x3 ;  /* 0x000000060f0d7291 */ /* 0x000fe2000f8e18ff */
[----:B------:R-:W-:Y:S01]  /*4fc0*/  SHF.L.U32 R12, R30, 0x1f, RZ ;  /* 0x0000001f1e0c7819 */ /* 0x000fe200000006ff */
[----:B------:R-:W-:Y:S01]  /*4fd0*/  VIADD R29, R29, 0x1 ;  /* 0x000000011d1d7836 */ /* 0x000fe20000000000 */
[----:B------:R-:W-:Y:S04]  /*4fe0*/  @P3 SHF.R.U32.HI R27, RZ, 0x10, R21 ;  /* 0x00000010ff1b3819 */ /* 0x000fe80000011615 */
[----:B------:R-:W5:Y:S02]  /*4ff0*/  LDC.64 R10, c[0x0][0xb18] ;  /* 0x0002c600ff0a7b82 */ /* 0x000f640000000a00 */
[----:B------:R-:W1:Y:S01]  /*5000*/  SYNCS.PHASECHK.TRANS64.TRYWAIT P4, [UR13+0xb0], R12 ;  /* 0x0000b00cff0075a7 */ /* 0x000e62000808110d */
[----:B----4-:R-:W-:Y:S05]  /*5010*/  @!P1 IMAD.HI.U32 R14, R13, R14, RZ ;  /* 0x0000000e0d0e9227 */ /* 0x010fea00078e00ff */
[----:B--2---:R-:W2:Y:S01]  /*5020*/  @!P1 LDC R0, c[0x0][0xb20] ;  /* 0x0002c800ff009b82 */ /* 0x004ea20000000800 */
[----:B------:R-:W-:Y:S01]  /*5030*/  @!P1 SHF.R.U32.HI R14, RZ, R15, R14 ;  /* 0x0000000fff0e9219 */ /* 0x000fe2000001160e */
[----:B-----5:R-:W-:Y:S01]  /*5040*/  @!P1 IMAD.HI.U32 R11, R8, R11, RZ ;  /* 0x0000000b080b9227 */ /* 0x020fe200078e00ff */
[----:B------:R-:W-:Y:S05]  /*5050*/  @!P1 ISETP.NE.AND P0, PT, R10, 0x1, PT ;  /* 0x000000010a00980c */ /* 0x000fea0003f05270 */
[----:B------:R-:W4:Y:S01]  /*5060*/  @!P1 LDC R3, c[0x0][0xb0c] ;  /* 0x0002c300ff039b82 */ /* 0x000f220000000800 */
[----:B--2---:R-:W-:Y:S02]  /*5070*/  @!P1 SHF.R.U32.HI R9, RZ, R0, R11 ;  /* 0x00000000ff099219 */ /* 0x004fe4000001160b */
[----:B----4-:R-:W-:Y:S02]  /*5080*/  @!P1 ISETP.NE.AND P2, PT, R3, 0x1, PT ;  /* 0x000000010300980c */ /* 0x010fe40003f45270 */
[----:B------:R-:W-:Y:S02]  /*5090*/  @!P1 SEL R9, R8, R9, !P0 ;  /* 0x0000000908099207 */ /* 0x000fe40004000000 */
[----:B------:R-:W-:Y:S02]  /*50a0*/  ELECT P0, URZ, PT ;  /* 0x0000000000ff782f */ /* 0x000fe40003800000 */
[----:B------:R-:W-:Y:S05]  /*50b0*/  @!P1 SEL R14, R13, R14, !P2 ;  /* 0x0000000e0d0e9207 */ /* 0x000fea0005000000 */
[----:B------:R-:W-:Y:S02]  /*50c0*/  @!P1 IMAD.IADD R0, R9, 0x1, -R14 ;  /* 0x0000000109009824 */ /* 0x000fe400078e0a0e */
[----:B------:R-:W-:Y:S02]  /*50d0*/  @!P1 IMAD.IADD R9, R14, 0x1, -R9 ;  /* 0x000000010e099824 */ /* 0x000fe400078e0a09 */
[----:B------:R-:W-:Y:S02]  /*50e0*/  @!P1 IMAD R13, R0, R3, R13 ;  /* 0x00000003000d9224 */ /* 0x000fe400078e020d */
[----:B------:R-:W-:Y:S01]  /*50f0*/  @!P1 IMAD R8, R9, R10, R8 ;  /* 0x0000000a09089224 */ /* 0x000fe200078e0208 */
[----:B-1----:R-:W-:Y:S06]  /*5100*/  @!P4 BRA `(.L_x_99) ;  /* 0x00000028000cc947 */ /* 0x002fec0003800000 */
.L_x_172:
[----:B------:R-:W-:Y:S01]  /*5110*/  PLOP3.LUT P5, PT, P5, P0, PT, 0xf2, 0x2f ;  /* 0x00000000002f781c */ /* 0x000fe20002fa1e72 */
[----:B------:R-:W-:Y:S01]  /*5120*/  UMOV UR16, 0x0 ;  /* 0x0000000000107882 */ /* 0x000fe20000000000 */
[----:B------:R-:W-:Y:S01]  /*5130*/  UMOV UR17, 0x10000000 ;  /* 0x1000000000117882 */ /* 0x000fe20000000000 */
[----:B------:R-:W-:Y:S01]  /*5140*/  UMOV UR12, UR36 ;  /* 0x00000024000c7c82 */ /* 0x000fe20008000000 */
[----:B------:R-:W-:Y:S09]  /*5150*/  @P3 R2UR UR36, R27 ;  /* 0x000000001b2432ca */ /* 0x000ff200000e0000 */
[----:B-1----:R-:W-:Y:S01]  /*5160*/  @!P5 IADD3 R3, P0, PT, R32, 0x580, RZ ;  /* 0x000005802003d810 */ /* 0x002fe20007f1e0ff */
[----:B------:R-:W-:Y:S01]  /*5170*/  @!P5 IMAD.SHL.U32 R69, R69, 0x20, RZ ;  /* 0x000000204545d824 */ /* 0x000fe200078e00ff */
[----:B------:R-:W-:Y:S01]  /*5180*/  VOTEU.ALL UP1, P5 ;  /* 0x0000000000ff7886 */ /* 0x000fe20002820000 */
[----:B------:R-:W-:Y:S01]  /*5190*/  @!P5 IMAD.SHL.U32 R63, R63, 0x40, RZ ;  /* 0x000000403f3fd824 */ /* 0x000fe200078e00ff */
[----:B------:R-:W-:Y:S01]  /*51a0*/  @!P5 R2UR UR9, R3 ;  /* 0x000000000309d2ca */ /* 0x000fe200000e0000 */
[----:B------:R-:W-:Y:S01]  /*51b0*/  @!P5 IMAD.X R0, RZ, RZ, R33, P0 ;  /* 0x000000ffff00d224 */ /* 0x000fe200000e0621 */
[----:B------:R-:W-:Y:S01]  /*51c0*/  @!P5 R2UR UR10, R69 ;  /* 0x00000000450ad2ca */ /* 0x000fe200000e0000 */
[----:B------:R-:W-:Y:S01]  /*51d0*/  @!UP1 ULEA UR14, UR15, UR6, 0xc ;  /* 0x000000060f0e9291 */ /* 0x000fe2000f8e60ff */
[----:B------:R-:W-:Y:S01]  /*51e0*/  @!P5 R2UR UR11, R63 ;  /* 0x000000003f0bd2ca */ /* 0x000fe200000e0000 */
[----:B------:R-:W-:Y:S01]  /*51f0*/  UIADD3 UR15, UPT, UPT, UR15, 0x1, URZ ;  /* 0x000000010f0f7890 */ /* 0x000fe2000fffe0ff */
[----:B------:R-:W-:Y:S01]  /*5200*/  @!P5 R2UR UR8, R0 ;  /* 0x000000000008d2ca */ /* 0x000fe200000e0000 */
[----:B------:R-:W-:Y:S01]  /*5210*/  IMAD.IADD R69, R8, 0x1, R62 ;  /* 0x0000000108457824 */ /* 0x000fe200078e023e */
[----:B------:R-:W-:Y:S01]  /*5220*/  ISETP.NE.AND P0, PT, R29, 0x2, PT ;  /* 0x000000021d00780c */ /* 0x000fe20003f05270 */
[----:B------:R-:W-:Y:S03]  /*5230*/  IMAD.IADD R63, R13, 0x1, R68 ;  /* 0x000000010d3f7824 */ /* 0x000fe600078e0244 */
[----:B------:R-:W-:Y:S01]  /*5240*/  SEL R3, RZ, 0x1, P0 ;  /* 0x00000001ff037807 */ /* 0x000fe20000000000 */
[----:B------:R-:W-:Y:S01]  /*5250*/  IMAD.U32 R10, RZ, RZ, UR9 ;  /* 0x00000009ff0a7e24 */ /* 0x000fe2000f8e00ff */
[----:B------:R-:W-:Y:S01]  /*5260*/  UIADD3 UR9, UPT, UPT, UR13, 0xa0, URZ ;  /* 0x000000a00d097890 */ /* 0x000fe2000fffe0ff */
[----:B------:R-:W-:Y:S02]  /*5270*/  SEL R29, R29, RZ, P0 ;  /* 0x000000ff1d1d7207 */ /* 0x000fe40000000000 */
[----:B------:R-:W-:Y:S02]  /*5280*/  LOP3.LUT R28, R28, R3, RZ, 0x3c, !PT ;  /* 0x000000031c1c7212 */ /* 0x000fe400078e3cff */
[----:B------:R-:W-:Y:S01]  /*5290*/  IMAD.U32 R11, RZ, RZ, UR8 ;  /* 0x00000008ff0b7e24 */ /* 0x000fe2000f8e00ff */
[----:B------:R-:W-:Y:S01]  /*52a0*/  @!P5 R2UR UR18, R10 ;  /* 0x000000000a12d2ca */ /* 0x000fe200000e0000 */
[----:B------:R-:W-:Y:S01]  /*52b0*/  @!UP1 UIADD3 UR8, UPT, UPT, UR14, 0x200, URZ ;  /* 0x000002000e089890 */ /* 0x000fe2000fffe0ff */
[----:B------:R-:W-:Y:S02]  /*52c0*/  VOTEU.ALL UP1, P5 ;  /* 0x0000000000ff7886 */ /* 0x000fe40002820000 */
[----:B------:R-:W-:Y:S01]  /*52d0*/  @!P5 R2UR UR19, R11 ;  /* 0x000000000b13d2ca */ /* 0x000fe200000e0000 */
[----:B------:R-:W-:Y:S11]  /*52e0*/  UPRMT UR14, UR37, 0x654, UR9 ;  /* 0x00000654250e7896 */ /* 0x000ff60008000009 */
[----:B------:R-:W-:Y:S01]  /*52f0*/  @!UPT UIADD3 URZ, UPT, UPT, URZ, URZ, URZ ;  /* 0x000000fffffff290 */ /* 0x000fe2000fffe0ff */
[----:B------:R2:W-:Y:S01]  /*5300*/  @!UP1 UTMALDG.3D [UR8], [UR18], desc[UR16] ;  /* 0x00001008120095b4 */ /* 0x0005e20008011000 */
[----:B------:R2:W-:Y:S01]  /*5310*/  @!P5 SYNCS.ARRIVE.TRANS64.RED.A0TR RZ, [UR13+0xa0], R25 ;  /* 0x0000a019ffffd9a7 */ /* 0x0005e2000830040d */
[----:B------:R-:W-:Y:S04]  /*5320*/  UISETP.NE.AND UP1, UPT, UR15, 0x2, UPT ;  /* 0x000000020f00788c */ /* 0x000fe8000bf25270 */
[----:B------:R-:W-:Y:S02]  /*5330*/  USEL UR13, URZ, 0x1, UP1 ;  /* 0x00000001ff0d7887 */ /* 0x000fe40008800000 */
[----:B------:R-:W-:Y:S02]  /*5340*/  USEL UR15, UR15, URZ, UP1 ;  /* 0x000000ff0f0f7287 */ /* 0x000fe40008800000 */
[----:B------:R-:W-:Y:S02]  /*5350*/  UPLOP3.LUT UP1, UPT, UPT, UPT, UPT, 0x80, 0x8 ;  /* 0x000000000008789c */ /* 0x000fe40003f2f070 */
[----:B------:R-:W-:Y:S01]  /*5360*/  LOP3.LUT R30, R30, UR13, RZ, 0x3c, !PT ;  /* 0x0000000d1e1e7c12 */ /* 0x000fe2000f8e3cff */
[----:B------:R-:W-:Y:S01]  /*5370*/  SYNCS.ARRIVE.TRANS64.RED.A1T0 RZ, [UR14], RZ ;  /* 0x000000ffffff79a7 */ /* 0x000fe2000810040e */
[----:B------:R-:W-:Y:S07]  /*5380*/  @P3 BRA `(.L_x_100) ;  /* 0xfffffff400983947 */ /* 0x000fee000383ffff */
[----:B------:R-:W-:Y:S01]  /*5390*/  UIADD3 UR6, UPT, UPT, UR6, 0xb0, URZ ;  /* 0x000000b006067890 */ /* 0x000fe2000fffe0ff */
[----:B------:R-:W-:-:S03]  /*53a0*/  SHF.L.U32 R3, R30, 0x1f, RZ ;  /* 0x0000001f1e037819 */ /* 0x000fc600000006ff */
[----:B------:R-:W-:-:S09]  /*53b0*/  ULEA UR4, UR15, UR6, 0x3 ;  /* 0x000000060f047291 */ /* 0x000fd2000f8e18ff */
[----:B------:R-:W1:Y:S02]  /*53c0*/  SYNCS.PHASECHK.TRANS64.TRYWAIT P0, [UR4], R3 ;  /* 0x00000003ff0075a7 */ /* 0x000e640008001104 */
[----:B-1----:R-:W-:Y:S05]  /*53d0*/  @!P0 BRA `(.L_x_101) ;  /* 0x0000002400708947 */ /* 0x002fea0003800000 */
.L_x_174:
[----:B------:R-:W-:-:S04]  /*53e0*/  UIADD3 UR5, UPT, UPT, UR15, 0x1, URZ ;  /* 0x000000010f057890 */ /* 0x000fc8000fffe0ff */
[----:B------:R-:W-:-:S04]  /*53f0*/  UISETP.NE.AND UP0, UPT, UR5, 0x2, UPT ;  /* 0x000000020500788c */ /* 0x000fc8000bf05270 */
[----:B------:R-:W-:Y:S02]  /*5400*/  USEL UR4, URZ, 0x1, UP0 ;  /* 0x00000001ff047887 */ /* 0x000fe40008000000 */
[----:B------:R-:W-:-:S04]  /*5410*/  USEL UR5, UR5, URZ, UP0 ;  /* 0x000000ff05057287 */ /* 0x000fc80008000000 */
[----:B------:R-:W-:Y:S01]  /*5420*/  ULEA UR5, UR5, UR6, 0x3 ;  /* 0x0000000605057291 */ /* 0x000fe2000f8e18ff */
[----:B-1----:R-:W-:-:S04]  /*5430*/  LOP3.LUT R3, R30, UR4, RZ, 0x3c, !PT ;  /* 0x000000041e037c12 */ /* 0x002fc8000f8e3cff */
[----:B------:R-:W-:Y:S01]  /*5440*/  SHF.L.U32 R3, R3, 0x1f, RZ ;  /* 0x0000001f03037819 */ /* 0x000fe200000006ff */
[----:B------:R-:W-:-:S07]  /*5450*/  IMAD.U32 R0, RZ, RZ, UR5 ;  /* 0x00000005ff007e24 */ /* 0x000fce000f8e00ff */
.L_x_102:
[----:B-1----:R1:W4:Y:S02]  /*5460*/  SYNCS.PHASECHK.TRANS64.TRYWAIT P0, [R0+URZ], R3 ;  /* 0x00000003000075a7 */ /* 0x00232400080011ff */
[----:B----4-:R-:W-:Y:S05]  /*5470*/  @!P0 NANOSLEEP.SYNCS 0x989680 ;  /* 0x009896800000895d */ /* 0x010fea0003900000 */
[----:B------:R-:W4:Y:S02]  /*5480*/  @!P0 SYNCS.PHASECHK.TRANS64 P0, [R0+URZ], R3 ;  /* 0x00000003000085a7 */ /* 0x000f2400080010ff */
[----:B--2-4-:R-:W-:Y:S05]  /*5490*/  @P0 EXIT ;  /* 0x000000000000094d */ /* 0x014fea0003800000 */
[----:B------:R-:W-:Y:S05]  /*54a0*/  BRA `(.L_x_102) ;  /* 0xfffffffc00ec7947 */ /* 0x000fea000383ffff */
.L_x_92:
[----:B------:R-:W-:-:S06]  /*54b0*/  UISETP.GE.AND UP1, UPT, UR10, 0x4, UPT ;  /* 0x000000040a00788c */ /* 0x000fcc000bf26270 */
[----:B------:R-:W-:-:S13]  /*54c0*/  PLOP3.LUT P0, PT, PT, PT, UP1, 0x80, 0x8 ;  /* 0x000000000008781c */ /* 0x000fda0003f0f018 */
[----:B------:R-:W-:Y:S05]  /*54d0*/  @!P0 EXIT ;  /* 0x000000000000894d */ /* 0x000fea0003800000 */
[----:B------:R-:W-:Y:S01]  /*54e0*/  BAR.SYNC.DEFER_BLOCKING 0x6, 0xa0 ;  /* 0x0182800000007b1d */ /* 0x000fe20000010000 */
[C---:B------:R-:W-:Y:S01]  /*54f0*/  IMAD.SHL.U32 R2, R85.reuse, 0x20, RZ ;  /* 0x0000002055027824 */ /* 0x040fe200078e00ff */
[----:B------:R-:W-:Y:S01]  /*5500*/  SHF.R.U32.HI R5, RZ, 0x2, R85 ;  /* 0x00000002ff057819 */ /* 0x000fe20000011655 */
[C---:B------:R-:W-:Y:S01]  /*5510*/  IMAD.SHL.U32 R4, R74.reuse, 0x200000, RZ ;  /* 0x002000004a047824 */ /* 0x040fe200078e00ff */
[C---:B------:R-:W-:Y:S01]  /*5520*/  LOP3.LUT R87, R85.reuse, 0x60, RZ, 0xc0, !PT ;  /* 0x0000006055577812 */ /* 0x040fe200078ec0ff */
[----:B------:R-:W-:Y:S01]  /*5530*/  IMAD.SHL.U32 R3, R74, 0x400, RZ ;  /* 0x000004004a037824 */ /* 0x000fe200078e00ff */
[----:B------:R-:W-:Y:S02]  /*5540*/  UMOV UR42, 0x400 ;  /* 0x00000400002a7882 */ /* 0x000fe40000000000 */
[----:B------:R-:W1:Y:S01]  /*5550*/  LDC R73, c[0x0][0x370] ;  /* 0x0000dc00ff497b82 */ /* 0x000e620000000800 */
[----:B------:R-:W-:Y:S01]  /*5560*/  ULEA UR42, UR37, UR42, 0x18 ;  /* 0x0000002a252a7291 */ /* 0x000fe2000f8ec0ff */
[C---:B------:R-:W-:Y:S01]  /*5570*/  LOP3.LUT R6, R2.reuse, 0xc0, RZ, 0xc0, !PT ;  /* 0x000000c002067812 */ /* 0x040fe200078ec0ff */
[C---:B------:R-:W-:Y:S01]  /*5580*/  IMAD.SHL.U32 R86, R85.reuse, 0x4, RZ ;  /* 0x0000000455567824 */ /* 0x040fe200078e00ff */
[----:B------:R-:W-:Y:S01]  /*5590*/  LOP3.LUT R2, R2, 0x320, RZ, 0xc0, !PT ;  /* 0x0000032002027812 */ /* 0x000fe200078ec0ff */
[----:B------:R-:W-:Y:S01]  /*55a0*/  IMAD.U32 R33, R85, 0x10000, RZ ;  /* 0x0001000055217824 */ /* 0x000fe200078e00ff */
[----:B------:R-:W-:Y:S01]  /*55b0*/  LOP3.LUT R5, R6, 0x10, R5, 0xf8, !PT ;  /* 0x0000001006057812 */ /* 0x000fe200078ef805 */
[----:B------:R-:W-:Y:S01]  /*55c0*/  IMAD.MOV.U32 R84, RZ, RZ, 0x1 ;  /* 0x00000001ff547424 */ /* 0x000fe200078e00ff */
[----:B------:R-:W2:Y:S01]  /*55d0*/  LDC R28, c[0x0][0xb0c] ;  /* 0x0002c300ff1c7b82 */ /* 0x000ea20000000800 */
[----:B------:R-:W-:Y:S01]  /*55e0*/  LOP3.LUT R4, R4, 0x200000, RZ, 0xc0, !PT ;  /* 0x0020000004047812 */ /* 0x000fe200078ec0ff */
[----:B------:R-:W-:Y:S01]  /*55f0*/  IMAD.MOV.U32 R30, RZ, RZ, RZ ;  /* 0x000000ffff1e7224 */ /* 0x000fe200078e00ff */
[----:B------:R-:W-:-:S02]  /*5600*/  LOP3.LUT R3, R2, 0x400, R3, 0xf8, !PT ;  /* 0x0000040002037812 */ /* 0x000fc400078ef803 */
[----:B------:R-:W-:Y:S02]  /*5610*/  CS2R R82, SRZ ;  /* 0x0000000000527805 */ /* 0x000fe4000001ff00 */
[----:B------:R-:W-:Y:S01]  /*5620*/  LOP3.LUT R86, R5, 0x18, R86, 0x78, !PT ;  /* 0x0000001805567812 */ /* 0x000fe200078e7856 */
[----:B------:R-:W-:Y:S01]  /*5630*/  IMAD.MOV.U32 R92, RZ, RZ, RZ ;  /* 0x000000ffff5c7224 */ /* 0x000fe200078e00ff */
[----:B------:R-:W-:Y:S01]  /*5640*/  LOP3.LUT R85, R85, 0x2, RZ, 0xc0, !PT ;  /* 0x0000000255557812 */ /* 0x000fe200078ec0ff */
[----:B------:R-:W3:Y:S01]  /*5650*/  LDC R71, c[0x0][0xb20] ;  /* 0x0002c800ff477b82 */ /* 0x000ee20000000800 */
[----:B------:R-:W4:Y:S01]  /*5660*/  LDS R0, [UR42+0x180] ;  /* 0x0001802aff007984 */ /* 0x000f220008000800 */
[----:B------:R-:W-:Y:S02]  /*5670*/  LOP3.LUT R33, R4, 0x400000, R33, 0xf8, !PT ;  /* 0x0040000004217812 */ /* 0x000fe400078ef821 */
[----:B------:R-:W-:Y:S02]  /*5680*/  CS2R R80, SRZ ;  /* 0x0000000000507805 */ /* 0x000fe4000001ff00 */
[----:B------:R-:W-:Y:S01]  /*5690*/  LOP3.LUT R86, R3, R86, RZ, 0xfc, !PT ;  /* 0x0000005603567212 */ /* 0x000fe200078efcff */
[----:B------:R-:W-:Y:S01]  /*56a0*/  IMAD.MOV R85, RZ, RZ, -R85 ;  /* 0x000000ffff557224 */ /* 0x000fe200078e0a55 */
[----:B------:R-:W1:Y:S01]  /*56b0*/  LDCU.64 UR46, c[0x0][0x348] ;  /* 0x00006900ff2e77ac */ /* 0x000e620008000a00 */
[----:B------:R-:W1:Y:S02]  /*56c0*/  LDC R27, c[0x0][0xb30] ;  /* 0x0002cc00ff1b7b82 */ /* 0x000e640000000800 */
[----:B------:R-:W-:Y:S01]  /*56d0*/  IMAD.SHL.U32 R85, R85, 0x10, RZ ;  /* 0x0000001055557824 */ /* 0x000fe200078e00ff */
[----:B------:R-:W1:Y:S01]  /*56e0*/  LDCU.64 UR38, c[0x0][0x888] ;  /* 0x00011100ff2677ac */ /* 0x000e620008000a00 */
[----:B------:R-:W-:Y:S01]  /*56f0*/  IMAD.SHL.U32 R86, R86, 0x2, RZ ;  /* 0x0000000256567824 */ /* 0x000fe200078e00ff */
[----:B------:R-:W-:-:S03]  /*5700*/  UIADD3 UR44, UPT, UPT, UR42, 0x200, URZ ;  /* 0x000002002a2c7890 */ /* 0x000fc6000fffe0ff */
[----:B------:R-:W1:Y:S01]  /*5710*/  LDC.64 R60, c[0x0][0xb10] ;  /* 0x0002c400ff3c7b82 */ /* 0x000e620000000a00 */
[----:B------:R-:W-:-:S07]  /*5720*/  UMOV UR43, URZ ;  /* 0x000000ff002b7c82 */ /* 0x000fce0008000000 */
[----:B------:R-:W1:Y:S08]  /*5730*/  LDC.64 R24, c[0x0][0xb18] ;  /* 0x0002c600ff187b82 */ /* 0x000e700000000a00 */
[----:B------:R-:W1:Y:S08]  /*5740*/  LDC.64 R56, c[0x0][0x888] ;  /* 0x00022200ff387b82 */ /* 0x000e700000000a00 */
[----:B------:R-:W1:Y:S01]  /*5750*/  LDC.64 R22, c[0x0][0xb28] ;  /* 0x0002ca00ff167b82 */ /* 0x000e620000000a00 */
[----:B----4-:R-:W-:-:S07]  /*5760*/  IMAD.IADD R33, R0, 0x1, R33 ;  /* 0x0000000100217824 */ /* 0x010fce00078e0221 */
[----:B------:R-:W4:Y:S08]  /*5770*/  LDC.64 R58, c[0x0][0x890] ;  /* 0x00022400ff3a7b82 */ /* 0x000f300000000a00 */
[----:B------:R-:W1:Y:S08]  /*5780*/  LDC.64 R54, c[0x0][0x8b0] ;  /* 0x00022c00ff367b82 */ /* 0x000e700000000a00 */
[----:B------:R-:W1:Y:S08]  /*5790*/  LDC.64 R52, c[0x0][0x8a8] ;  /* 0x00022a00ff347b82 */ /* 0x000e700000000a00 */
[----:B--23--:R-:W1:Y:S02]  /*57a0*/  LDC R72, c[0x0][0x374] ;  /* 0x0000dd00ff487b82 */ /* 0x00ce640000000800 */
.L_x_122:
[----:B------:R-:W-:Y:S02]  /*57b0*/  LEA R0, R92, UR42, 0x3 ;  /* 0x0000002a5c007c11 */ /* 0x000fe4000f8e18ff */
[----:B------:R-:W-:Y:S02]  /*57c0*/  SHF.L.U32 R3, R82, 0x1f, RZ ;  /* 0x0000001f52037819 */ /* 0x000fe400000006ff */
[----:B------:R-:W-:Y:S02]  /*57d0*/  LEA R16, R92, UR42, 0x4 ;  /* 0x0000002a5c107c11 */ /* 0x000fe4000f8e20ff */
[----:B--2---:R-:W2:Y:S02]  /*57e0*/  SYNCS.PHASECHK.TRANS64.TRYWAIT P0, [R0+URZ+0xd0], R3 ;  /* 0x0000d003000075a7 */ /* 0x004ea400080011ff */
[----:B-12---:R-:W-:Y:S05]  /*57f0*/  @!P0 BRA `(.L_x_103) ;  /* 0x0000002000808947 */ /* 0x006fea0003800000 */
.L_x_175:
[----:B------:R-:W3:Y:S01]  /*5800*/  LDC.64 R12, c[0x0][0xb10] ;  /* 0x0002c400ff0c7b82 */ /* 0x000ee20000000a00 */
[----:B------:R-:W4:Y:S01]  /*5810*/  LDS.128 R16, [R16+0x160] ;  /* 0x0001600010107984 */ /* 0x000f220000000c00 */
[----:B-1----:R-:W-:Y:S01]  /*5820*/  ISETP.NE.AND P1, PT, R27, 0x1, PT ;  /* 0x000000011b00780c */ /* 0x002fe20003f25270 */
[----:B--2---:R-:W-:Y:S01]  /*5830*/  VIADD R0, R0, 0xe0 ;  /* 0x000000e000007836 */ /* 0x004fe20000000000 */
[----:B------:R-:W-:Y:S04]  /*5840*/  ISETP.GE.AND P0, PT, R26, 0x1, PT ;  /* 0x000000011a00780c */ /* 0x000fe80003f06270 */
[----:B------:R-:W1:Y:S01]  /*5850*/  LDC.64 R10, c[0x0][0xb18] ;  /* 0x0002c600ff0a7b82 */ /* 0x000e620000000a00 */
[----:B------:R-:W-:Y:S01]  /*5860*/  PRMT R0, RZ, 0x654, R0 ;  /* 0x00000654ff007816 */ /* 0x000fe20000000000 */
[----:B------:R-:W-:Y:S01]  /*5870*/  @!PT LDS RZ, [RZ] ;  /* 0x00000000fffff984 */ /* 0x000fe20000000800 */
[----:B------:R-:W-:Y:S01]  /*5880*/  @!PT LDS RZ, [RZ] ;  /* 0x00000000fffff984 */ /* 0x000fe20000000800 */
[----:B------:R-:W-:Y:S01]  /*5890*/  @!PT LDS RZ, [RZ] ;  /* 0x00000000fffff984 */ /* 0x000fe20000000800 */
[----:B------:R-:W-:Y:S01]  /*58a0*/  @!PT LDS RZ, [RZ] ;  /* 0x00000000fffff984 */ /* 0x000fe20000000800 */
[----:B------:R2:W-:Y:S06]  /*58b0*/  MEMBAR.ALL.CTA ;  /* 0x0000000000007992 */ /* 0x0005ec0000008000 */
[----:B--2---:R-:W2:Y:S01]  /*58c0*/  FENCE.VIEW.ASYNC.S ;  /* 0x00000000000073c6 */ /* 0x004ea20000000000 */
[----:B------:R-:W1:Y:S08]  /*58d0*/  @!P1 LDC R14, c[0x0][0xb20] ;  /* 0x0002c800ff0e9b82 */ /* 0x000e700000000800 */
[----:B------:R-:W1:Y:S01]  /*58e0*/  @!P1 LDC R9, c[0x0][0xb0c] ;  /* 0x0002c300ff099b82 */ /* 0x000e620000000800 */
[----:B--2---:R2:W-:Y:S01]  /*58f0*/  SYNCS.ARRIVE.TRANS64.RED.A1T0 RZ, [R0+URZ], RZ ;  /* 0x000000ff00ff79a7 */ /* 0x0045e200081004ff */
[----:B----4-:R-:W-:Y:S04]  /*5900*/  LOP3.LUT P4, RZ, R18, 0x1, RZ, 0xc0, !PT ;  /* 0x0000000112ff7812 */ /* 0x010fe8000788c0ff */
[----:B------:R-:W-:Y:S09]  /*5910*/  P2R R88, PR, RZ, 0x10 ;  /* 0x00000010ff587803 */ /* 0x000ff20000000000 */
[----:B------:R-:W-:Y:S02]  /*5920*/  @P4 MOV R31, R16 ;  /* 0x00000010001f4202 */ /* 0x000fe40000000f00 */
[----:B------:R-:W-:Y:S01]  /*5930*/  @P4 LOP3.LUT R29, R17, 0xffff, RZ, 0xc0, !PT ;  /* 0x0000ffff111d4812 */ /* 0x000fe200078ec0ff */
[----:B--23--:R-:W-:Y:S06]  /*5940*/  @!P0 BRA `(.L_x_104) ;  /* 0x0000000000a48947 */ /* 0x00cfec0003800000 */
[----:B------:R-:W-:Y:S01]  /*5950*/  IMAD.HI.U32 R34, R72, R25, RZ ;  /* 0x0000001948227227 */ /* 0x000fe200078e00ff */
[----:B------:R-:W-:Y:S02]  /*5960*/  ISETP.NE.AND P0, PT, R24, 0x1, PT ;  /* 0x000000011800780c */ /* 0x000fe40003f05270 */
[----:B------:R-:W-:Y:S01]  /*5970*/  ISETP.NE.AND P2, PT, R26, 0x1, PT ;  /* 0x000000011a00780c */ /* 0x000fe20003f45270 */
[-C--:B------:R-:W-:Y:S01]  /*5980*/  IMAD.HI.U32 R20, R73, R60.reuse, RZ ;  /* 0x0000003c49147227 */ /* 0x080fe200078e00ff */
[----:B------:R-:W-:Y:S02]  /*5990*/  SHF.R.U32.HI R21, RZ, R71, R34 ;  /* 0x00000047ff157219 */ /* 0x000fe40000011622 */
[----:B------:R-:W-:Y:S01]  /*59a0*/  ISETP.NE.AND P3, PT, R28, 0x1, PT ;  /* 0x000000011c00780c */ /* 0x000fe20003f65270 */
[----:B------:R-:W-:Y:S01]  /*59b0*/  IMAD.HI.U32 R38, R29, R25, RZ ;  /* 0x000000191d267227 */ /* 0x000fe200078e00ff */
[----:B------:R-:W-:Y:S02]  /*59c0*/  SHF.R.U32.HI R20, RZ, R61, R20 ;  /* 0x0000003dff147219 */ /* 0x000fe40000011614 */
[----:B------:R-:W-:Y:S01]  /*59d0*/  SEL R3, R72, R21, !P0 ;  /* 0x0000001548037207 */ /* 0x000fe20004000000 */
[----:B------:R-:W-:Y:S01]  /*59e0*/  IMAD.HI.U32 R36, R31, R60, RZ ;  /* 0x0000003c1f247227 */ /* 0x000fe200078e00ff */
[----:B------:R-:W-:Y:S03]  /*59f0*/  SEL R7, R73, R20, !P3 ;  /* 0x0000001449077207 */ /* 0x000fe60005800000 */
[-C--:B------:R-:W-:Y:S01]  /*5a00*/  IMAD.HI.U32 R20, R3, R22.reuse, RZ ;  /* 0x0000001603147227 */ /* 0x080fe200078e00ff */
[----:B------:R-:W-:Y:S03]  /*5a10*/  SHF.R.U32.HI R36, RZ, R61, R36 ;  /* 0x0000003dff247219 */ /* 0x000fe60000011624 */
[----:B------:R-:W-:Y:S01]  /*5a20*/  IMAD.HI.U32 R34, R7, R22, RZ ;  /* 0x0000001607227227 */ /* 0x000fe200078e00ff */
[----:B------:R-:W-:Y:S02]  /*5a30*/  @P2 SHF.R.U32.HI R3, RZ, R23, R20 ;  /* 0x00000017ff032219 */ /* 0x000fe40000011614 */
[----:B------:R-:W-:Y:S02]  /*5a40*/  SHF.R.U32.HI R20, RZ, R71, R38 ;  /* 0x00000047ff147219 */ /* 0x000fe40000011626 */
[----:B------:R-:W-:Y:S01]  /*5a50*/  @P2 SHF.R.U32.HI R7, RZ, R23, R34 ;  /* 0x00000017ff072219 */ /* 0x000fe20000011622 */
[C---:B------:R-:W-:Y:S01]  /*5a60*/  IMAD R2, R26.reuse, R3, RZ ;  /* 0x000000031a027224 */ /* 0x040fe200078e02ff */
[----:B------:R-:W-:Y:S02]  /*5a70*/  SEL R5, R29, R20, !P0 ;  /* 0x000000141d057207 */ /* 0x000fe40004000000 */
[----:B------:R-:W-:Y:S01]  /*5a80*/  SEL R3, R31, R36, !P3 ;  /* 0x000000241f037207 */ /* 0x000fe20005800000 */
[----:B------:R-:W-:Y:S01]  /*5a90*/  IMAD R4, R26, R7, RZ ;  /* 0x000000071a047224 */ /* 0x000fe200078e02ff */
[C---:B------:R-:W-:Y:S01]  /*5aa0*/  ISETP.GE.AND P0, PT, R5.reuse, R2, PT ;  /* 0x000000020500720c */ /* 0x040fe20003f06270 */
[----:B------:R-:W-:Y:S03]  /*5ab0*/  IMAD.HI.U32 R6, R5, R22, RZ ;  /* 0x0000001605067227 */ /* 0x000fe600078e00ff */
[----:B------:R-:W-:Y:S01]  /*5ac0*/  ISETP.GE.OR P0, PT, R3, R4, P0 ;  /* 0x000000040300720c */ /* 0x000fe20000706670 */
[----:B------:R-:W-:Y:S01]  /*5ad0*/  IMAD.MOV R4, RZ, RZ, -R3 ;  /* 0x000000ffff047224 */ /* 0x000fe200078e0a03 */
[-C--:B------:R-:W-:Y:S03]  /*5ae0*/  SHF.R.U32.HI R6, RZ, R23.reuse, R6 ;  /* 0x00000017ff067219 */ /* 0x080fe60000011606 */
[----:B------:R-:W-:Y:S01]  /*5af0*/  IMAD R31, R28, R4, R31 ;  /* 0x000000041c1f7224 */ /* 0x000fe200078e021f */
[----:B------:R-:W-:Y:S05]  /*5b00*/  SEL R15, R5, R6, !P2 ;  /* 0x00000006050f7207 */ /* 0x000fea0005000000 */
[----:B------:R-:W-:Y:S02]  /*5b10*/  IMAD.MOV R6, RZ, RZ, -R15 ;  /* 0x000000ffff067224 */ /* 0x000fe400078e0a0f */
[C---:B------:R-:W-:Y:S04]  /*5b20*/  @!P0 IMAD.HI.U32 R2, R3.reuse, R22, RZ ;  /* 0x0000001603028227 */ /* 0x040fe800078e00ff */
[----:B------:R-:W-:Y:S01]  /*5b30*/  IMAD R6, R26, R6, R5 ;  /* 0x000000061a067224 */ /* 0x000fe200078e0205 */
[----:B------:R-:W-:Y:S04]  /*5b40*/  @!P0 SHF.R.U32.HI R2, RZ, R23, R2 ;  /* 0x00000017ff028219 */ /* 0x000fe80000011602 */
[----:B------:R-:W-:Y:S02]  /*5b50*/  @!P0 SEL R0, R3, R2, !P2 ;  /* 0x0000000203008207 */ /* 0x000fe40005000000 */
[----:B------:R-:W-:Y:S02]  /*5b60*/  IADD3 R2, PT, PT, -R5, RZ, RZ ;  /* 0x000000ff05027210 */ /* 0x000fe40007ffe1ff */
[----:B------:R-:W-:Y:S01]  /*5b70*/  @!P0 IADD3 R8, PT, PT, R15, -R0, RZ ;  /* 0x800000000f088210 */ /* 0x000fe20007ffe0ff */
[----:B------:R-:W-:Y:S02]  /*5b80*/  @!P0 IMAD R0, R7, R6, R0 ;  /* 0x0000000607008224 */ /* 0x000fe400078e0200 */
[----:B------:R-:W-:Y:S02]  /*5b90*/  IMAD R29, R24, R2, R29 ;  /* 0x00000002181d7224 */ /* 0x000fe400078e021d */
[----:B------:R-:W-:Y:S02]  /*5ba0*/  @!P0 IMAD R5, R8, R26, R3 ;  /* 0x0000001a08058224 */ /* 0x000fe400078e0203 */
[----:B------:R-:W-:Y:S04]  /*5bb0*/  @!P0 IMAD.MOV.U32 R3, RZ, RZ, R0 ;  /* 0x000000ffff038224 */ /* 0x000fe800078e0000 */
[----:B------:R-:W-:Y:S02]  /*5bc0*/  IMAD R31, R3, R28, R31 ;  /* 0x0000001c031f7224 */ /* 0x000fe400078e021f */
[----:B------:R-:W-:Y:S07]  /*5bd0*/  IMAD R29, R5, R24, R29 ;  /* 0x00000018051d7224 */ /* 0x000fee00078e021d */
.L_x_104:
[----:B------:R-:W-:Y:S01]  /*5be0*/  @!P1 IMAD.HI.U32 R0, R31, R12, RZ ;  /* 0x0000000c1f009227 */ /* 0x000fe200078e00ff */
[----:B-1----:R-:W-:Y:S01]  /*5bf0*/  @!P1 ISETP.NE.AND P0, PT, R10, 0x1, PT ;  /* 0x000000010a00980c */ /* 0x002fe20003f05270 */
[----:B------:R-:W-:Y:S01]  /*5c00*/  ULOP3.LUT UP0, URZ, UR44, 0x1b0, URZ, 0xc0, !UPT ;  /* 0x000001b02cff7892 */ /* 0x000fe2000f80c0ff */
[----:B------:R-:W-:Y:S01]  /*5c10*/  @!P1 ISETP.NE.AND P2, PT, R9, 0x1, PT ;  /* 0x000000010900980c */ /* 0x000fe20003f45270 */
[----:B------:R-:W-:Y:S01]  /*5c20*/  @!P1 IMAD.HI.U32 R3, R29, R11, RZ ;  /* 0x0000000b1d039227 */ /* 0x000fe200078e00ff */
[----:B------:R-:W-:Y:S02]  /*5c30*/  @!P1 SHF.R.U32.HI R0, RZ, R13, R0 ;  /* 0x0000000dff009219 */ /* 0x000fe40000011600 */
[----:B------:R-:W-:Y:S01]  /*5c40*/  @P4 SHF.R.U32.HI R75, RZ, 0x10, R17 ;  /* 0x00000010ff4b4819 */ /* 0x000fe20000011611 */
[----:B------:R-:W-:Y:S01]  /*5c50*/  VIADD R92, R92, 0x1 ;  /* 0x000000015c5c7836 */ /* 0x000fe20000000000 */
[----:B------:R-:W-:Y:S02]  /*5c60*/  @!P1 SHF.R.U32.HI R2, RZ, R14, R3 ;  /* 0x0000000eff029219 */ /* 0x000fe40000011603 */
[----:B------:R-:W-:Y:S02]  /*5c70*/  @!P1 SEL R3, R31, R0, !P2 ;  /* 0x000000001f039207 */ /* 0x000fe40005000000 */
[----:B------:R-:W-:Y:S05]  /*5c80*/  @!P1 SEL R2, R29, R2, !P0 ;  /* 0x000000021d029207 */ /* 0x000fea0004000000 */
[----:B------:R-:W-:Y:S02]  /*5c90*/  @!P1 IMAD.IADD R0, R2, 0x1, -R3 ;  /* 0x0000000102009824 */ /* 0x000fe400078e0a03 */
[----:B------:R-:W-:Y:S02]  /*5ca0*/  @!P1 IMAD.IADD R2, R3, 0x1, -R2 ;  /* 0x0000000103029824 */ /* 0x000fe400078e0a02 */
[----:B------:R-:W-:Y:S02]  /*5cb0*/  @!P1 IMAD R31, R0, R9, R31 ;  /* 0x00000009001f9224 */ /* 0x000fe400078e021f */
[----:B------:R-:W-:Y:S01]  /*5cc0*/  @!P1 IMAD R29, R2, R10, R29 ;  /* 0x0000000a021d9224 */ /* 0x000fe200078e021d */
[----:B------:R-:W-:Y:S06]  /*5cd0*/  BRA.U !UP0, `(.L_x_105) ;  /* 0x00000001087c7547 */ /* 0x000fec000b800000 */
[----:B------:R-:W1:Y:S01]  /*5ce0*/  LDCU.64 UR8, c[0x4][0x80] ;  /* 0x01001000ff0877ac */ /* 0x000e620008000a00 */
[----:B------:R-:W-:Y:S01]  /*5cf0*/  MOV R2, 0x0 ;  /* 0x0000000000027802 */ /* 0x000fe20000000f00 */
[----:B------:R-:W-:Y:S02]  /*5d00*/  HFMA2 R12, -RZ, RZ, 0, 5.9604644775390625e-08 ;  /* 0x00000001ff0c7431 */ /* 0x000fe400000001ff */
[----:B------:R-:W-:Y:S01]  /*5d10*/  IMAD.MOV.U32 R8, RZ, RZ, 0x70 ;  /* 0x00000070ff087424 */ /* 0x000fe200078e00ff */
[----:B------:R2:W3:Y:S01]  /*5d20*/  LDC.64 R14, c[0x4][R2] ;  /* 0x01000000020e7b82 */ /* 0x0004e20000000a00 */
[----:B------:R-:W4:Y:S01]  /*5d30*/  LDCU.64 UR6, c[0x4][0x88] ;  /* 0x01001100ff0677ac */ /* 0x000f220008000a00 */
[----:B------:R-:W-:Y:S01]  /*5d40*/  IMAD.MOV.U32 R13, RZ, RZ, RZ ;  /* 0x000000ffff0d7224 */ /* 0x000fe200078e00ff */
[----:B------:R-:W2:Y:S01]  /*5d50*/  LDCU.64 UR4, c[0x4][0x8] ;  /* 0x01000100ff0477ac */ /* 0x000ea20008000a00 */
[----:B-1----:R-:W-:Y:S01]  /*5d60*/  MOV R5, UR9 ;  /* 0x0000000900057c02 */ /* 0x002fe20008000f00 */
[----:B------:R-:W-:Y:S01]  /*5d70*/  IMAD.U32 R4, RZ, RZ, UR8 ;  /* 0x00000008ff047e24 */ /* 0x000fe2000f8e00ff */
[----:B----4-:R-:W-:Y:S01]  /*5d80*/  MOV R7, UR7 ;  /* 0x0000000700077c02 */ /* 0x010fe20008000f00 */
[----:B------:R-:W-:Y:S01]  /*5d90*/  IMAD.U32 R6, RZ, RZ, UR6 ;  /* 0x00000006ff067e24 */ /* 0x000fe2000f8e00ff */
[----:B--2---:R-:W-:Y:S01]  /*5da0*/  MOV R11, UR5 ;  /* 0x00000005000b7c02 */ /* 0x004fe20008000f00 */
[----:B------:R-:W-:Y:S02]  /*5db0*/  IMAD.U32 R10, RZ, RZ, UR4 ;  /* 0x00000004ff0a7e24 */ /* 0x000fe4000f8e00ff */
[----:B------:R-:W-:Y:S07]  /*5dc0*/  LEPC R20, `(.L_x_106) ;  /* 0x000000001014794e */ /* 0x000fee0000000000 */
[----:B---3-5:R-:W-:Y:S05]  /*5dd0*/  CALL.ABS.NOINC R14 ;  /* 0x000000000e007343 */ /* 0x028fea0003c00000 */
.L_x_106:
[----:B------:R-:W1:Y:S01]  /*5de0*/  LDCU.64 UR8, c[0x4][0x80] ;  /* 0x01001000ff0877ac */ /* 0x000e620008000a00 */
[----:B------:R-:W2:Y:S01]  /*5df0*/  LDC.64 R2, c[0x4][R2] ;  /* 0x0100000002027b82 */ /* 0x000ea20000000a00 */
[----:B------:R-:W-:Y:S02]  /*5e00*/  HFMA2 R12, -RZ, RZ, 0, 5.9604644775390625e-08 ;  /* 0x00000001ff0c7431 */ /* 0x000fe400000001ff */
[----:B------:R-:W-:Y:S02]  /*5e10*/  IMAD.MOV.U32 R8, RZ, RZ, 0x70 ;  /* 0x00000070ff087424 */ /* 0x000fe400078e00ff */
[----:B------:R-:W-:Y:S01]  /*5e20*/  IMAD.MOV.U32 R13, RZ, RZ, RZ ;  /* 0x000000ffff0d7224 */ /* 0x000fe200078e00ff */
[----:B------:R-:W3:Y:S01]  /*5e30*/  LDCU.64 UR6, c[0x4][0x88] ;  /* 0x01001100ff0677ac */ /* 0x000ee20008000a00 */
[----:B------:R-:W4:Y:S01]  /*5e40*/  LDCU.64 UR4, c[0x4][0x8] ;  /* 0x01000100ff0477ac */ /* 0x000f220008000a00 */
[----:B-1----:R-:W-:Y:S02]  /*5e50*/  MOV R4, UR8 ;  /* 0x0000000800047c02 */ /* 0x002fe40008000f00 */
[----:B------:R-:W-:Y:S02]  /*5e60*/  MOV R5, UR9 ;  /* 0x0000000900057c02 */ /* 0x000fe40008000f00 */
[----:B---3--:R-:W-:Y:S01]  /*5e70*/  MOV R7, UR7 ;  /* 0x0000000700077c02 */ /* 0x008fe20008000f00 */
[----:B------:R-:W-:Y:S01]  /*5e80*/  IMAD.U32 R6, RZ, RZ, UR6 ;  /* 0x00000006ff067e24 */ /* 0x000fe2000f8e00ff */
[----:B----4-:R-:W-:Y:S01]  /*5e90*/  MOV R11, UR5 ;  /* 0x00000005000b7c02 */ /* 0x010fe20008000f00 */
[----:B------:R-:W-:Y:S02]  /*5ea0*/  IMAD.U32 R10, RZ, RZ, UR4 ;  /* 0x00000004ff0a7e24 */ /* 0x000fe4000f8e00ff */
[----:B------:R-:W-:Y:S07]  /*5eb0*/  LEPC R20, `(.L_x_105) ;  /* 0x000000001014794e */ /* 0x000fee0000000000 */
[----:B--2---:R-:W-:Y:S05]  /*5ec0*/  CALL.ABS.NOINC R2 ;  /* 0x0000000002007343 */ /* 0x004fea0003c00000 */
.L_x_105:
[----:B------:R-:W-:Y:S01]  /*5ed0*/  ISETP.NE.U32.AND P2, PT, R58, RZ, PT ;  /* 0x000000ff3a00720c */ /* 0x000fe20003f45070 */
[----:B------:R-:W-:Y:S01]  /*5ee0*/  UISETP.NE.AND UP1, UPT, UR45, URZ, UPT ;  /* 0x000000ff2d00728c */ /* 0x000fe2000bf25270 */
[----:B------:R-:W-:Y:S02]  /*5ef0*/  ISETP.NE.U32.AND P4, PT, R54, RZ, PT ;  /* 0x000000ff3600720c */ /* 0x000fe40003f85070 */
[----:B------:R-:W-:Y:S02]  /*5f00*/  ISETP.NE.AND.EX P2, PT, R59, RZ, PT, P2 ;  /* 0x000000ff3b00720c */ /* 0x000fe40003f45320 */
[----:B------:R-:W-:Y:S02]  /*5f10*/  PLOP3.LUT P1, PT, PT, PT, PT, 0x8, 0x80 ;  /* 0x000000000080781c */ /* 0x000fe40003f2e170 */
[----:B------:R-:W-:Y:S02]  /*5f20*/  PLOP3.LUT P0, PT, PT, PT, UP1, 0x80, 0x8 ;  /* 0x000000000008781c */ /* 0x000fe40003f0f018 */
[----:B------:R-:W-:Y:S02]  /*5f30*/  ISETP.NE.AND.EX P4, PT, R55, RZ, PT, P4 ;  /* 0x000000ff3700720c */ /* 0x000fe40003f85340 */
[----:B------:R-:W1:Y:S09]  /*5f40*/  @UP1 LDCU.64 UR4, c[0x0][0x888] ;  /* 0x00011100ff0417ac */ /* 0x000e720008000a00 */
[----:B------:R-:W-:Y:S01]  /*5f50*/  @P0 PLOP3.LUT P1, PT, P2, PT, PT, 0x80, 0x8 ;  /* 0x000000000008081c */ /* 0x000fe2000172f070 */
[----:B-1----:R-:W-:Y:S04]  /*5f60*/  @UP1 UISETP.NE.U32.AND UP0, UPT, UR4, URZ, UPT ;  /* 0x000000ff0400128c */ /* 0x002fe8000bf05070 */
[----:B------:R-:W-:Y:S04]  /*5f70*/  @UP1 UISETP.NE.AND.EX UP0, UPT, UR5, URZ, UPT, UP0 ;  /* 0x000000ff0500128c */ /* 0x000fe8000bf05300 */
[----:B------:R-:W-:Y:S01]  /*5f80*/  @UP1 USEL UR4, URZ, 0xffffffff, UP0 ;  /* 0xffffffffff041887 */ /* 0x000fe20008000000 */
[----:B------:R-:W-:Y:S11]  /*5f90*/  @!P2 BRA `(.L_x_107) ;  /* 0x00000000002ca947 */ /* 0x000ff60003800000 */
[----:B------:R-:W-:Y:S01]  /*5fa0*/  ISETP.NE.U32.AND P3, PT, R56, RZ, PT ;  /* 0x000000ff3800720c */ /* 0x000fe20003f65070 */
[----:B------:R-:W-:Y:S03]  /*5fb0*/  IMAD.MOV.U32 R70, RZ, RZ, 0x1 ;  /* 0x00000001ff467424 */ /* 0x000fe600078e00ff */
[----:B------:R-:W-:Y:S11]  /*5fc0*/  ISETP.NE.AND.EX P3, PT, R57, RZ, PT, P3 ;  /* 0x000000ff3900720c */ /* 0x000ff60003f65330 */
[----:B------:R-:W-:Y:S02]  /*5fd0*/  @!UPT UIADD3 URZ, UPT, UPT, URZ, URZ, URZ ;  /* 0x000000fffffff290 */ /* 0x000fe4000fffe0ff */
[----:B------:R-:W1:Y:S01]  /*5fe0*/  @P3 LDC.64 R2, c[0x0][0x888] ;  /* 0x00022200ff023b82 */ /* 0x000e620000000a00 */
[----:B------:R-:W-:Y:S04]  /*5ff0*/  @P3 IMAD R0, R58, UR36, RZ ;  /* 0x000000243a003c24 */ /* 0x000fe8000f8e02ff */
[----:B-1----:R-:W-:Y:S04]  /*6000*/  @P3 IMAD.WIDE R2, R0, 0x4, R2 ;  /* 0x0000000400023825 */ /* 0x002fe800078e0202 */
[----:B------:R-:W-:Y:S01]  /*6010*/  HFMA2 R0, -RZ, RZ, 0, 5.9604644775390625e-08 ;  /* 0x00000001ff007431 */ /* 0x000fe200000001ff */
[----:B-----5:R1:W5:Y:S04]  /*6020*/  @P3 LDG.E R35, desc[UR40][R2.64] ;  /* 0x0000002802233981 */ /* 0x020368000c1e1900 */
[----:B------:R-:W-:Y:S01]  /*6030*/  @!P3 PRMT R70, R0, 0x7610, R70 ;  /* 0x000076100046b816 */ /* 0x000fe20000000046 */
[----:B-1----:R-:W2:Y:S06]  /*6040*/  @!P3 LDC R35, c[0x0][0x880] ;  /* 0x00022000ff23bb82 */ /* 0x002eac0000000800 */
.L_x_107:
[----:B------:R-:W-:Y:S05]  /*6050*/  @!P4 BRA `(.L_x_108) ;  /* 0x000000000020c947 */ /* 0x000fea0003800000 */
[----:B------:R-:W-:Y:S04]  /*6060*/  ISETP.NE.U32.AND P3, PT, R52, RZ, PT ;  /* 0x000000ff3400720c */ /* 0x000fe80003f65070 */
[----:B------:R-:W-:Y:S11]  /*6070*/  ISETP.NE.AND.EX P3, PT, R53, RZ, PT, P3 ;  /* 0x000000ff3500720c */ /* 0x000ff60003f65330 */
[----:B------:R-:W-:Y:S02]  /*6080*/  @!UPT UIADD3 URZ, UPT, UPT, URZ, URZ, URZ ;  /* 0x000000fffffff290 */ /* 0x000fe4000fffe0ff */
[----:B------:R-:W1:Y:S01]  /*6090*/  @P3 LDC.64 R2, c[0x0][0x8a8] ;  /* 0x00022a00ff023b82 */ /* 0x000e620000000a00 */
[----:B------:R-:W-:Y:S04]  /*60a0*/  @P3 IMAD R0, R54, UR36, RZ ;  /* 0x0000002436003c24 */ /* 0x000fe8000f8e02ff */
[----:B-1----:R-:W-:Y:S05]  /*60b0*/  @P3 IMAD.WIDE R2, R0, 0x4, R2 ;  /* 0x0000000400023825 */ /* 0x002fea00078e0202 */
[----:B-----5:R1:W5:Y:S02]  /*60c0*/  @P3 LDG.E R32, desc[UR40][R2.64] ;  /* 0x0000002802203981 */ /* 0x020364000c1e1900 */
[----:B-1----:R-:W3:Y:S02]  /*60d0*/  @!P3 LDC R32, c[0x0][0x8a0] ;  /* 0x00022800ff20bb82 */ /* 0x002ee40000000800 */
.L_x_108:
[----:B--2--5:R-:W-:Y:S01]  /*60e0*/  @P0 FSETP.NEU.AND P4, PT, R35, RZ, PT ;  /* 0x000000ff2300020b */ /* 0x024fe20003f8d000 */
[----:B------:R-:W-:Y:S01]  /*60f0*/  IMAD.U32 R0, RZ, RZ, UR4 ;  /* 0x00000004ff007e24 */ /* 0x000fe2000f8e00ff */
[----:B------:R-:W-:Y:S01]  /*6100*/  @P0 LOP3.LUT P3, RZ, R70, 0xff, RZ, 0xc0, !PT ;  /* 0x000000ff46ff0812 */ /* 0x000fe2000786c0ff */
[C---:B------:R-:W-:Y:S01]  /*6110*/  IMAD.SHL.U32 R91, R81.reuse, 0x1000, RZ ;  /* 0x00001000515b7824 */ /* 0x040fe200078e00ff */
[----:B------:R-:W-:Y:S01]  /*6120*/  @P0 SEL R7, RZ, 0xffffffff, P4 ;  /* 0xffffffffff070807 */ /* 0x000fe20002000000 */
[----:B------:R-:W-:Y:S01]  /*6130*/  BSSY B1, `(.L_x_109) ;  /* 0x000002d000017945 */ /* 0x000fe20003800000 */
[----:B------:R-:W-:Y:S01]  /*6140*/  LEA R3, R81, UR42, 0x3 ;  /* 0x0000002a51037c11 */ /* 0x000fe2000f8e18ff */
[----:B------:R-:W-:Y:S01]  /*6150*/  IMAD R16, R30, 0x10, R33 ;  /* 0x000000101e107824 */ /* 0x000fe200078e0221 */
[----:B------:R-:W-:Y:S02]  /*6160*/  @P1 SEL R7, R0, R7, !P3 ;  /* 0x0000000700071207 */ /* 0x000fe40005800000 */
[----:B------:R-:W-:Y:S02]  /*6170*/  CS2R R50, SRZ ;  /* 0x0000000000327805 */ /* 0x000fe4000001ff00 */
[----:B------:R-:W-:Y:S02]  /*6180*/  LOP3.LUT R0, R84, 0x1, RZ, 0x3c, !PT ;  /* 0x0000000154007812 */ /* 0x000fe400078e3cff */
[----:B------:R-:W-:Y:S02]  /*6190*/  CS2R R48, SRZ ;  /* 0x0000000000307805 */ /* 0x000fe4000001ff00 */
[----:B------:R-:W-:Y:S02]  /*61a0*/  @P0 LOP3.LUT R7, R7, 0x1, RZ, 0xc0, !PT ;  /* 0x0000000107070812 */ /* 0x000fe400078ec0ff */
[----:B------:R-:W-:Y:S02]  /*61b0*/  CS2R R42, SRZ ;  /* 0x00000000002a7805 */ /* 0x000fe4000001ff00 */
[----:B------:R-:W-:Y:S02]  /*61c0*/  LEA R76, R30, UR42, 0x3 ;  /* 0x0000002a1e4c7c11 */ /* 0x000fe4000f8e18ff */
[----:B------:R-:W-:Y:S02]  /*61d0*/  CS2R R40, SRZ ;  /* 0x0000000000287805 */ /* 0x000fe4000001ff00 */
[----:B------:R-:W-:Y:S02]  /*61e0*/  ISETP.NE.U32.OR P5, PT, R7, 0x1, !P0 ;  /* 0x000000010700780c */ /* 0x000fe400047a5470 */
[----:B------:R-:W-:Y:S02]  /*61f0*/  SHF.L.U32 R5, R83, 0x1f, RZ ;  /* 0x0000001f53057819 */ /* 0x000fe400000006ff */
[----:B------:R-:W-:Y:S02]  /*6200*/  IADD3 R90, PT, PT, R91, UR42, R86 ;  /* 0x0000002a5b5a7c10 */ /* 0x000fe4000fffe056 */
[----:B------:R-:W-:Y:S02]  /*6210*/  PLOP3.LUT P4, PT, PT, PT, PT, 0x8, 0x80 ;  /* 0x000000000080781c */ /* 0x000fe40003f8e170 */
[----:B------:R-:W-:Y:S01]  /*6220*/  P2R R93, PR, RZ, 0x20 ;  /* 0x00000020ff5d7803 */ /* 0x000fe20000000000 */
[----:B------:R-:W-:Y:S04]  /*6230*/  IMAD.IADD R89, R85, 0x1, R90 ;  /* 0x0000000155597824 */ /* 0x000fe800078e025a */
[----:B------:R-:W-:Y:S04]  /*6240*/  @P5 SHF.L.U32 R2, R0, 0x1f, RZ ;  /* 0x0000001f00025819 */ /* 0x000fe800000006ff */
[----:B------:R-:W1:Y:S01]  /*6250*/  @P5 SYNCS.PHASECHK.TRANS64.TRYWAIT P0, [R3+URZ+0xa0], R2 ;  /* 0x0000a002030055a7 */ /* 0x000e6200080011ff */
[----:B------:R2:W4:Y:S01]  /*6260*/  SYNCS.PHASECHK.TRANS64.TRYWAIT P3, [R76+URZ+0xf0], R5 ;  /* 0x0000f0054c0075a7 */ /* 0x00052200080611ff */
[----:B-1----:R-:W-:Y:S01]  /*6270*/  @P5 PLOP3.LUT P4, PT, P0, PT, PT, 0x8, 0x80 ;  /* 0x000000000080581c */ /* 0x002fe2000078e170 */
[----:B------:R-:W-:Y:S01]  /*6280*/  @!UPT UIADD3 URZ, UPT, UPT, URZ, URZ, URZ ;  /* 0x000000fffffff290 */ /* 0x000fe2000fffe0ff */
[----:B--2-4-:R-:W-:Y:S11]  /*6290*/  @!P5 BRA `(.L_x_110) ;  /* 0x000000000058d947 */ /* 0x014ff60003800000 */
[----:B------:R-:W-:Y:S01]  /*62a0*/  ISETP.NE.U32.AND P0, PT, RZ, UR38, PT ;  /* 0x00000026ff007c0c */ /* 0x000fe2000bf05070 */
[----:B------:R-:W-:Y:S01]  /*62b0*/  BSSY B0, `(.L_x_111) ;  /* 0x0000012000007945 */ /* 0x000fe20003800000 */
[----:B------:R-:W-:Y:S02]  /*62c0*/  FSETP.NEU.AND P1, PT, R35, RZ, PT ;  /* 0x000000ff2300720b */ /* 0x000fe40003f2d000 */
[----:B------:R-:W-:Y:S02]  /*62d0*/  CS2R R42, SRZ ;  /* 0x00000000002a7805 */ /* 0x000fe4000001ff00 */
[----:B------:R-:W-:Y:S02]  /*62e0*/  ISETP.NE.AND.EX P0, PT, RZ, UR39, PT, P0 ;  /* 0x00000027ff007c0c */ /* 0x000fe4000bf05300 */
[----:B------:R-:W-:Y:S02]  /*62f0*/  CS2R R40, SRZ ;  /* 0x0000000000287805 */ /* 0x000fe4000001ff00 */
[----:B------:R-:W-:Y:S01]  /*6300*/  SEL R2, RZ, 0xffffffff, P1 ;  /* 0xffffffffff027807 */ /* 0x000fe20000800000 */
[----:B------:R-:W-:Y:S01]  /*6310*/  IMAD.MOV.U32 R51, RZ, RZ, RZ ;  /* 0x000000ffff337224 */ /* 0x000fe200078e00ff */
[----:B------:R-:W-:Y:S02]  /*6320*/  LOP3.LUT P1, RZ, R70, 0xff, RZ, 0xc0, !PT ;  /* 0x000000ff46ff7812 */ /* 0x000fe4000782c0ff */
[----:B------:R-:W-:Y:S02]  /*6330*/  CS2R R48, SRZ ;  /* 0x0000000000307805 */ /* 0x000fe4000001ff00 */
[----:B------:R-:W-:Y:S04]  /*6340*/  SEL R7, RZ, 0xffffffff, P0 ;  /* 0xffffffffff077807 */ /* 0x000fe80000000000 */
[----:B------:R-:W-:Y:S04]  /*6350*/  @P2 SEL R2, R7, R2, !P1 ;  /* 0x0000000207022207 */ /* 0x000fe80004800000 */
[----:B------:R-:W-:Y:S04]  /*6360*/  LOP3.LUT R2, R2, 0x1, RZ, 0xc0, !PT ;  /* 0x0000000102027812 */ /* 0x000fe800078ec0ff */
[----:B------:R-:W-:Y:S01]  /*6370*/  ISETP.NE.U32.AND P0, PT, R2, 0x1, PT ;  /* 0x000000010200780c */ /* 0x000fe20003f05070 */
[----:B------:R-:W-:Y:S01]  /*6380*/  @!UPT UIADD3 URZ, UPT, UPT, URZ, URZ, URZ ;  /* 0x000000fffffff290 */ /* 0x000fe2000fffe0ff */
[----:B------:R-:W-:Y:S11]  /*6390*/  @!P4 BRA `(.L_x_112) ;  /* 0x00000000000cc947 */ /* 0x000ff60003800000 */
[----:B------:R-:W-:Y:S04]  /*63a0*/  SHF.L.U32 R0, R0, 0x1f, RZ ;  /* 0x0000001f00007819 */ /* 0x000fe800000006ff */
[----:B------:R-:W1:Y:S02]  /*63b0*/  SYNCS.PHASECHK.TRANS64.TRYWAIT P1, [R3+URZ+0xa0], R0 ;  /* 0x0000a000030075a7 */ /* 0x000e6400080211ff */
[----:B-1----:R-:W-:Y:S05]  /*63c0*/  @!P1 BRA `(.L_x_113) ;  /* 0x0000001400a09947 */ /* 0x002fea0003800000 */
.L_x_112:
[----:B------:R-:W-:Y:S05]  /*63d0*/  BSYNC B0 ;  /* 0x0000000000007941 */ /* 0x000fea0003800000 */
.L_x_111:
[----:B------:R2:W4:Y:S04]  /*63e0*/  @P0 LDS.128 R40, [R90+0x200] ;  /* 0x000200005a280984 */ /* 0x0005280000000c00 */
[----:B------:R2:W1:Y:S02]  /*63f0*/  @P0 LDS.128 R48, [R89+0x210] ;  /* 0x0002100059300984 */ /* 0x0004640000000c00 */
.L_x_110:
[----:B------:R-:W-:Y:S05]  /*6400*/  BSYNC B1 ;  /* 0x0000000000017941 */ /* 0x000fea0003800000 */
.L_x_109:
[----:B-1----:R-:W-:Y:S04]  /*6410*/  SHF.R.U32.HI R3, RZ, 0x15, R16 ;  /* 0x00000015ff037819 */ /* 0x002fe80000011610 */
[----:B------:R-:W-:Y:S01]  /*6420*/  LOP3.LUT P0, RZ, R3, 0x3, R74, 0x48, !PT ;  /* 0x0000000303ff7812 */ /* 0x000fe2000780484a */
[----:B------:R-:W-:Y:S01]  /*6430*/  @!UPT UIADD3 URZ, UPT, UPT, URZ, URZ, URZ ;  /* 0x000000fffffff290 */ /* 0x000fe2000fffe0ff */
[----:B------:R-:W-:Y:S11]  /*6440*/  @P3 BRA `(.L_x_114) ;  /* 0x0000000000083947 */ /* 0x000ff60003800000 */
[----:B------:R-:W1:Y:S02]  /*6450*/  SYNCS.PHASECHK.TRANS64.TRYWAIT P1, [R76+URZ+0xf0], R5 ;  /* 0x0000f0054c0075a7 */ /* 0x000e6400080211ff */
[----:B-1----:R-:W-:Y:S05]  /*6460*/  @!P1 BRA `(.L_x_115) ;  /* 0x00000014008c9947 */ /* 0x002fea0003800000 */
.L_x_114:
[----:B------:R-:W-:Y:S05]  /*6470*/  @!P0 BRA `(.L_x_116) ;  /* 0x0000000000408947 */ /* 0x000fea0003800000 */
[----:B------:R-:W1:Y:S01]  /*6480*/  LDCU.64 UR8, c[0x4][0x70] ;  /* 0x01000e00ff0877ac */ /* 0x000e620008000a00 */
[----:B------:R-:W-:Y:S01]  /*6490*/  MOV R3, 0x0 ;  /* 0x0000000000037802 */ /* 0x000fe20000000f00 */
[----:B------:R-:W-:Y:S02]  /*64a0*/  HFMA2 R12, -RZ, RZ, 0, 5.9604644775390625e-08 ;  /* 0x00000001ff0c7431 */ /* 0x000fe400000001ff */
[----:B------:R-:W-:Y:S02]  /*64b0*/  IMAD.MOV.U32 R8, RZ, RZ, 0x192 ;  /* 0x00000192ff087424 */ /* 0x000fe400078e00ff */
[----:B------:R-:W-:Y:S01]  /*64c0*/  IMAD.MOV.U32 R13, RZ, RZ, RZ ;  /* 0x000000ffff0d7224 */ /* 0x000fe200078e00ff */
[----:B------:R-:W5:Y:S01]  /*64d0*/  LDCU.64 UR6, c[0x4][0x78] ;  /* 0x01000f00ff0677ac */ /* 0x000f620008000a00 */
[----:B------:R-:W2:Y:S01]  /*64e0*/  LDC.64 R2, c[0x4][R3] ;  /* 0x0100000003027b82 */ /* 0x000ea20000000a00 */
[----:B------:R-:W3:Y:S01]  /*64f0*/  LDCU.64 UR4, c[0x4][0x10] ;  /* 0x01000200ff0477ac */ /* 0x000ee20008000a00 */
[----:B-1----:R-:W-:Y:S01]  /*6500*/  MOV R5, UR9 ;  /* 0x0000000900057c02 */ /* 0x002fe20008000f00 */
[----:B------:R-:W-:Y:S01]  /*6510*/  IMAD.U32 R4, RZ, RZ, UR8 ;  /* 0x00000008ff047e24 */ /* 0x000fe2000f8e00ff */
[----:B-----5:R-:W-:Y:S01]  /*6520*/  MOV R7, UR7 ;  /* 0x0000000700077c02 */ /* 0x020fe20008000f00 */
[----:B------:R-:W-:Y:S01]  /*6530*/  IMAD.U32 R6, RZ, RZ, UR6 ;  /* 0x00000006ff067e24 */ /* 0x000fe2000f8e00ff */
[----:B---3--:R-:W-:Y:S01]  /*6540*/  MOV R11, UR5 ;  /* 0x00000005000b7c02 */ /* 0x008fe20008000f00 */
[----:B------:R-:W-:Y:S02]  /*6550*/  IMAD.U32 R10, RZ, RZ, UR4 ;  /* 0x00000004ff0a7e24 */ /* 0x000fe4000f8e00ff */
[----:B------:R-:W-:Y:S07]  /*6560*/  LEPC R20, `(.L_x_116) ;  /* 0x000000001014794e */ /* 0x000fee0000000000 */
[----:B--2-4-:R-:W-:Y:S05]  /*6570*/  CALL.ABS.NOINC R2 ;  /* 0x0000000002007343 */ /* 0x014fea0003c00000 */
.L_x_116:
[----:B------:R-:W-:Y:S01]  /*6580*/  ISETP.NE.AND P0, PT, R87, RZ, PT ;  /* 0x000000ff5700720c */ /* 0x000fe20003f05270 */
[----:B------:R-:W-:Y:S05]  /*6590*/  WARPSYNC.ALL ;  /* 0x0000000000007948 */ /* 0x000fea0003800000 */
[----:B------:R-:W-:Y:S01]  /*65a0*/  R2UR UR4, R16 ;  /* 0x00000000100472ca */ /* 0x000fe200000e0000 */
[--C-:B----4-:R-:W-:Y:S01]  /*65b0*/  HADD2.F32 R20, -RZ, R40.reuse.H0_H0 ;  /* 0x20000028ff147230 */ /* 0x110fe20000004100 */
[----:B------:R-:W-:Y:S01]  /*65c0*/  IADD3 R79, PT, PT, R76, 0x110, RZ ;  /* 0x000001104c4f7810 */ /* 0x000fe20007ffe0ff */
[----:B------:R-:W-:Y:S01]  /*65d0*/  HADD2.F32 R34, -RZ, R40.H1_H1 ;  /* 0x30000028ff227230 */ /* 0x000fe20000004100 */
[----:B------:R-:W-:Y:S01]  /*65e0*/  BSSY.RECONVERGENT B0, `(.L_x_117) ;  /* 0x0000050000007945 */ /* 0x000fe20003800200 */
[--C-:B------:R-:W-:Y:S02]  /*65f0*/  HADD2.F32 R21, -RZ, R41.reuse.H0_H0 ;  /* 0x20000029ff157230 */ /* 0x100fe40000004100 */
[----:B------:R-:W-:Y:S02]  /*6600*/  HADD2.F32 R36, -RZ, R41.H1_H1 ;  /* 0x30000029ff247230 */ /* 0x000fe40000004100 */
[--C-:B------:R-:W-:Y:S02]  /*6610*/  HADD2.F32 R37, -RZ, R42.reuse.H0_H0 ;  /* 0x2000002aff257230 */ /* 0x100fe40000004100 */
[----:B------:R-:W-:Y:S02]  /*6620*/  HADD2.F32 R38, -RZ, R42.H1_H1 ;  /* 0x3000002aff267230 */ /* 0x000fe40000004100 */
[----:B------:R-:W3:Y:S01]  /*6630*/  LDTM.x16 R4, tmem[UR4] ;  /* 0x00000004000479ee */ /* 0x000ee20008240000 */
[----:B------:R-:W-:Y:S01]  /*6640*/  NOP ;  /* 0x0000000000007918 */ /* 0x000fe20000000000 */
[--C-:B------:R-:W-:Y:S02]  /*6650*/  HADD2.F32 R39, -RZ, R43.reuse.H0_H0 ;  /* 0x2000002bff277230 */ /* 0x100fe40000004100 */
[----:B------:R-:W-:Y:S02]  /*6660*/  HADD2.F32 R40, -RZ, R43.H1_H1 ;  /* 0x3000002bff287230 */ /* 0x000fe40000004100 */
        /* <DEDUP_REMOVED lines=8> */
[C---:B---3--:R-:W-:Y:S01]  /*66f0*/  FMUL R4, R32.reuse, R4 ;  /* 0x0000000420047220 */ /* 0x048fe20000400000 */
[C---:B------:R-:W-:Y:S01]  /*6700*/  FMUL R5, R32.reuse, R5 ;  /* 0x0000000520057220 */ /* 0x040fe20000400000 */
[C---:B------:R-:W-:Y:S01]  /*6710*/  FMUL R6, R32.reuse, R6 ;  /* 0x0000000620067220 */ /* 0x040fe20000400000 */
[C---:B------:R-:W-:Y:S01]  /*6720*/  FMUL R7, R32.reuse, R7 ;  /* 0x0000000720077220 */ /* 0x040fe20000400000 */
[C---:B------:R-:W-:Y:S01]  /*6730*/  FFMA R4, R35.reuse, R20, R4 ;  /* 0x0000001423047223 */ /* 0x040fe20000000004 */
        /* <DEDUP_REMOVED lines=17> */
[C---:B------:R-:W-:Y:S01]  /*6850*/  FMUL R13, R32.reuse, R17 ;  /* 0x00000011200d7220 */ /* 0x040fe20000400000 */
[C---:B------:R-:W-:Y:S01]  /*6860*/  FFMA R2, R35.reuse, R43, R2 ;  /* 0x0000002b23027223 */ /* 0x040fe20000000002 */
[C---:B------:R-:W-:Y:S01]  /*6870*/  FFMA R3, R35.reuse, R42, R3 ;  /* 0x0000002a23037223 */ /* 0x040fe20000000003 */
[C---:B------:R-:W-:Y:S01]  /*6880*/  FMUL R14, R32.reuse, R18 ;  /* 0x00000012200e7220 */ /* 0x040fe20000400000 */
[----:B------:R-:W-:Y:S01]  /*6890*/  FFMA R15, R35, R44, R15 ;  /* 0x0000002c230f7223 */ /* 0x000fe2000000000f */
[----:B------:R-:W-:Y:S01]  /*68a0*/  FMUL R19, R32, R19 ;  /* 0x0000001320137220 */ /* 0x000fe20000400000 */
[----:B------:R-:W-:Y:S01]  /*68b0*/  F2FP.F16.F32.PACK_AB R64, R5, R4 ;  /* 0x000000040540723e */ /* 0x000fe200000000ff */
[----:B------:R-:W-:Y:S01]  /*68c0*/  FFMA R12, R35, R45, R12 ;  /* 0x0000002d230c7223 */ /* 0x000fe2000000000c */
[----:B------:R-:W-:Y:S01]  /*68d0*/  F2FP.F16.F32.PACK_AB R65, R7, R6 ;  /* 0x000000060741723e */ /* 0x000fe200000000ff */
[----:B------:R-:W-:Y:S01]  /*68e0*/  FFMA R13, R35, R46, R13 ;  /* 0x0000002e230d7223 */ /* 0x000fe2000000000d */
[----:B------:R-:W-:Y:S01]  /*68f0*/  F2FP.F16.F32.PACK_AB R66, R9, R8 ;  /* 0x000000080942723e */ /* 0x000fe200000000ff */
[----:B------:R-:W-:Y:S01]  /*6900*/  FFMA R14, R35, R47, R14 ;  /* 0x0000002f230e7223 */ /* 0x000fe2000000000e */
[----:B------:R-:W-:Y:S01]  /*6910*/  F2FP.F16.F32.PACK_AB R67, R11, R10 ;  /* 0x0000000a0b43723e */ /* 0x000fe200000000ff */
[----:B------:R-:W-:Y:S01]  /*6920*/  FFMA R19, R35, R48, R19 ;  /* 0x0000003023137223 */ /* 0x000fe20000000013 */
[----:B------:R-:W-:Y:S02]  /*6930*/  LOP3.LUT R17, R79, 0xfefffff8, RZ, 0xc0, !PT ;  /* 0xfefffff84f117812 */ /* 0x000fe400078ec0ff */
[----:B------:R-:W-:Y:S02]  /*6940*/  F2FP.F16.F32.PACK_AB R76, R2, R0 ;  /* 0x00000000024c723e */ /* 0x000fe400000000ff */
[----:B------:R1:W-:Y:S01]  /*6950*/  SYNCS.ARRIVE.TRANS64.RED.A1T0 RZ, [R17+URZ], RZ ;  /* 0x000000ff11ff79a7 */ /* 0x0003e200081004ff */
[----:B------:R1:W-:Y:S01]  /*6960*/  STS.128 [R90+0x200], R64 ;  /* 0x000200405a007388 */ /* 0x0003e20000000c00 */
[----:B------:R-:W-:Y:S02]  /*6970*/  F2FP.F16.F32.PACK_AB R77, R15, R3 ;  /* 0x000000030f4d723e */ /* 0x000fe400000000ff */
[----:B------:R-:W-:Y:S02]  /*6980*/  F2FP.F16.F32.PACK_AB R78, R13, R12 ;  /* 0x0000000c0d4e723e */ /* 0x000fe400000000ff */
[----:B------:R-:W-:Y:S05]  /*6990*/  F2FP.F16.F32.PACK_AB R79, R19, R14 ;  /* 0x0000000e134f723e */ /* 0x000fea00000000ff */
[----:B------:R1:W-:Y:S01]  /*69a0*/  STS.128 [R89+0x210], R76 ;  /* 0x0002104c59007388 */ /* 0x0003e20000000c00 */
[----:B------:R-:W-:Y:S01]  /*69b0*/  @!PT LDS RZ, [RZ] ;  /* 0x00000000fffff984 */ /* 0x000fe20000000800 */
[----:B------:R-:W-:Y:S01]  /*69c0*/  @!PT LDS RZ, [RZ] ;  /* 0x00000000fffff984 */ /* 0x000fe20000000800 */
[----:B------:R-:W-:Y:S01]  /*69d0*/  @!PT LDS RZ, [RZ] ;  /* 0x00000000fffff984 */ /* 0x000fe20000000800 */
[----:B------:R-:W-:Y:S01]  /*69e0*/  @!PT LDS RZ, [RZ] ;  /* 0x00000000fffff984 */ /* 0x000fe20000000800 */
[----:B------:R3:W-:Y:S07]  /*69f0*/  MEMBAR.ALL.CTA ;  /* 0x0000000000007992 */ /* 0x0007ee0000008000 */
[----:B---3--:R-:W3:Y:S02]  /*6a00*/  FENCE.VIEW.ASYNC.S ;  /* 0x00000000000073c6 */ /* 0x008ee40000000000 */
[----:B---3--:R-:W-:Y:S06]  /*6a10*/  BAR.SYNC.DEFER_BLOCKING 0x1, 0x80 ;  /* 0x0042000000007b1d */ /* 0x008fec0000010000 */
[----:B------:R-:W-:Y:S05]  /*6a20*/  @P0 BRA `(.L_x_118) ;  /* 0x00000000002c0947 */ /* 0x000fea0003800000 */
[----:B------:R-:W-:Y:S01]  /*6a30*/  R2UR UR12, R69 ;  /* 0x00000000450c72ca */ /* 0x000fe200000e0000 */
[----:B------:R-:W-:Y:S01]  /*6a40*/  UIADD3 UR10, UP0, UPT, UR46, 0x680, URZ ;  /* 0x000006802e0a7890 */ /* 0x000fe2000ff1e0ff */
[----:B------:R-:W-:Y:S01]  /*6a50*/  R2UR UR9, R63 ;  /* 0x000000003f0972ca */ /* 0x000fe200000e0000 */
[----:B------:R-:W-:Y:S01]  /*6a60*/  UMOV UR7, UR36 ;  /* 0x0000002400077c82 */ /* 0x000fe20008000000 */
[----:B------:R-:W-:Y:S01]  /*6a70*/  R2UR UR8, R91 ;  /* 0x000000005b0872ca */ /* 0x000fe200000e0000 */
[----:B------:R-:W-:Y:S08]  /*6a80*/  UIADD3.X UR11, UPT, UPT, URZ, UR47, URZ, UP0, !UPT ;  /* 0x0000002fff0b7290 */ /* 0x000ff000087fe4ff */
[----:B------:R-:W-:Y:S02]  /*6a90*/  USHF.L.U32 UR5, UR12, 0x5, URZ ;  /* 0x000000050c057899 */ /* 0x000fe400080006ff */
[----:B------:R-:W-:Y:S02]  /*6aa0*/  USHF.L.U32 UR6, UR9, 0x6, URZ ;  /* 0x0000000609067899 */ /* 0x000fe400080006ff */
[----:B------:R-:W-:Y:S09]  /*6ab0*/  UIADD3 UR4, UPT, UPT, UR42, 0x200, UR8 ;  /* 0x000002002a047890 */ /* 0x000ff2000fffe008 */
[----:B------:R3:W-:Y:S02]  /*6ac0*/  UTMASTG.3D [UR4], [UR10] ;  /* 0x000000040a0073b5 */ /* 0x0007e40008010000 */
[----:B---3--:R0:W-:Y:S02]  /*6ad0*/  UTMACMDFLUSH ;  /* 0x00000000000079b7 */ /* 0x0081e40000000000 */
.L_x_118:
[----:B------:R-:W-:Y:S05]  /*6ae0*/  BSYNC.RECONVERGENT B0 ;  /* 0x0000000000007941 */ /* 0x000fea0003800200 */
.L_x_117:
[----:B------:R-:W-:Y:S04]  /*6af0*/  BSSY.RECONVERGENT B0, `(.L_x_119) ;  /* 0x0000003000007945 */ /* 0x000fe80003800200 */
[----:B------:R-:W-:Y:S05]  /*6b00*/  @P0 BRA `(.L_x_120) ;  /* 0x0000000000040947 */ /* 0x000fea0003800000 */
[----:B------:R-:W-:Y:S04]  /*6b10*/  DEPBAR.LE SB0, 0x0 ;  /* 0x000080000000791a */ /* 0x000fe80000000000 */
.L_x_120:
[----:B------:R-:W-:Y:S05]  /*6b20*/  BSYNC.RECONVERGENT B0 ;  /* 0x0000000000007941 */ /* 0x000fea0003800200 */
.L_x_119:
[----:B------:R-:W-:Y:S01]  /*6b30*/  BAR.SYNC.DEFER_BLOCKING 0x1, 0x80 ;  /* 0x0042000000007b1d */ /* 0x000fe20000010000 */
[----:B------:R-:W-:Y:S01]  /*6b40*/  UIADD3 UR43, UPT, UPT, UR43, 0x1, URZ ;  /* 0x000000012b2b7890 */ /* 0x000fe2000fffe0ff */
[----:B------:R-:W-:Y:S02]  /*6b50*/  IADD3 R0, PT, PT, R30, 0x1, RZ ;  /* 0x000000011e007810 */ /* 0x000fe40007ffe0ff */
[----:B------:R-:W-:Y:S01]  /*6b60*/  IADD3 R81, PT, PT, R81, 0x1, RZ ;  /* 0x0000000151517810 */ /* 0x000fe20007ffe0ff */
[----:B------:R-:W-:Y:S09]  /*6b70*/  UISETP.NE.AND UP0, UPT, UR43, URZ, UPT ;  /* 0x000000ff2b00728c */ /* 0x000ff2000bf05270 */
[----:B------:R-:W-:Y:S05]  /*6b80*/  BRA.U !UP0, `(.L_x_121) ;  /* 0x0000000108287547 */ /* 0x000fea000b800000 */
[----:B------:R-:W-:Y:S01]  /*6b90*/  ISETP.NE.AND P0, PT, R93, RZ, PT ;  /* 0x000000ff5d00720c */ /* 0x000fe20003f05270 */
[----:B------:R-:W-:Y:S11]  /*6ba0*/  IMAD.U32 R2, RZ, RZ, UR37 ;  /* 0x00000025ff027e24 */ /* 0x000ff6000f8e00ff */
[----:B------:R-:W-:Y:S01]  /*6bb0*/  @!UPT UIADD3 URZ, UPT, UPT, URZ, URZ, URZ ;  /* 0x000000fffffff290 */ /* 0x000fe2000fffe0ff */
[C---:B------:R-:W-:Y:S01]  /*6bc0*/  @P0 LEA R3, R80.reuse, UR42, 0x3 ;  /* 0x0000002a50030c11 */ /* 0x040fe2000f8e18ff */
[----:B------:R-:W-:Y:S04]  /*6bd0*/  VIADD R80, R80, 0x1 ;  /* 0x0000000150507836 */ /* 0x000fe80000000000 */
[----:B------:R-:W-:Y:S05]  /*6be0*/  @P0 VIADD R3, R3, 0xb0 ;  /* 0x000000b003030836 */ /* 0x000fea0000000000 */
[----:B------:R-:W-:Y:S04]  /*6bf0*/  @P0 PRMT R2, R2, 0x654, R3 ;  /* 0x0000065402020816 */ /* 0x000fe80000000003 */
[----:B------:R3:W-:Y:S01]  /*6c00*/  @P0 SYNCS.ARRIVE.TRANS64.RED.A1T0 RZ, [R2+URZ], RZ ;  /* 0x000000ff02ff09a7 */ /* 0x0007e200081004ff */
[C---:B------:R-:W-:Y:S04]  /*6c10*/  ISETP.NE.AND P0, PT, R80.reuse, 0x2, PT ;  /* 0x000000025000780c */ /* 0x040fe80003f05270 */
[----:B------:R-:W-:Y:S09]  /*6c20*/  SEL R80, R80, RZ, P0 ;  /* 0x000000ff50507207 */ /* 0x000ff20000000000 */
.L_x_121:
[----:B------:R-:W-:Y:S01]  /*6c30*/  ISETP.NE.AND P3, PT, R88, RZ, PT ;  /* 0x000000ff5800720c */ /* 0x000fe20003f65270 */
[----:B------:R-:W-:Y:S01]  /*6c40*/  IMAD.IADD R69, R29, 0x1, R62 ;  /* 0x000000011d457824 */ /* 0x000fe200078e023e */
[----:B------:R-:W-:Y:S01]  /*6c50*/  ISETP.NE.AND P0, PT, R92, 0x2, PT ;  /* 0x000000025c00780c */ /* 0x000fe20003f05270 */
[----:B------:R-:W-:Y:S01]  /*6c60*/  IMAD.IADD R63, R31, 0x1, R68 ;  /* 0x000000011f3f7824 */ /* 0x000fe200078e0244 */
[----:B------:R-:W-:Y:S02]  /*6c70*/  ISETP.NE.AND P1, PT, R0, 0x4, PT ;  /* 0x000000040000780c */ /* 0x000fe40003f25270 */
[----:B------:R-:W-:Y:S02]  /*6c80*/  ISETP.NE.AND P2, PT, R81, 0x2, PT ;  /* 0x000000025100780c */ /* 0x000fe40003f45270 */
[----:B------:R-:W-:Y:S02]  /*6c90*/  SEL R5, RZ, 0x1, P0 ;  /* 0x00000001ff057807 */ /* 0x000fe40000000000 */
[----:B---3--:R-:W-:Y:S02]  /*6ca0*/  SEL R2, RZ, 0x1, P1 ;  /* 0x00000001ff027807 */ /* 0x008fe40000800000 */
[----:B------:R-:W-:Y:S02]  /*6cb0*/  SEL R3, RZ, 0x1, P2 ;  /* 0x00000001ff037807 */ /* 0x000fe40001000000 */
[----:B------:R-:W-:Y:S02]  /*6cc0*/  @P3 R2UR UR36, R75 ;  /* 0x000000004b2432ca */ /* 0x000fe400000e0000 */
[----:B------:R-:W-:Y:S02]  /*6cd0*/  LOP3.LUT R82, R82, R5, RZ, 0x3c, !PT ;  /* 0x0000000552527212 */ /* 0x000fe400078e3cff */
[----:B------:R-:W-:Y:S02]  /*6ce0*/  LOP3.LUT R83, R83, R2, RZ, 0x3c, !PT ;  /* 0x0000000253537212 */ /* 0x000fe400078e3cff */
[----:B------:R-:W-:Y:S02]  /*6cf0*/  LOP3.LUT R84, R84, R3, RZ, 0x3c, !PT ;  /* 0x0000000354547212 */ /* 0x000fe400078e3cff */
[----:B------:R-:W-:Y:S02]  /*6d00*/  SEL R92, R92, RZ, P0 ;  /* 0x000000ff5c5c7207 */ /* 0x000fe40000000000 */
[----:B------:R-:W-:Y:S02]  /*6d10*/  SEL R30, R0, RZ, P1 ;  /* 0x000000ff001e7207 */ /* 0x000fe40000800000 */
[----:B------:R-:W-:Y:S01]  /*6d20*/  SEL R81, R81, RZ, P2 ;  /* 0x000000ff51517207 */ /* 0x000fe20001000000 */
[----:B------:R-:W-:Y:S06]  /*6d30*/  @P3 BRA `(.L_x_122) ;  /* 0xffffffe8009c3947 */ /* 0x000fec000383ffff */
[----:B------:R-:W-:-:S09]  /*6d40*/  UISETP.NE.AND UP0, UPT, UR45, URZ, UPT ;  /* 0x000000ff2d00728c */ /* 0x000fd2000bf05270 */
[----:B------:R-:W-:Y:S05]  /*6d50*/  BRA.U !UP0, `(.L_x_123) ;  /* 0x0000000108487547 */ /* 0x000fea000b800000 */
[----:B------:R-:W3:Y:S02]  /*6d60*/  LDCU.64 UR4, c[0x0][0x890] ;  /* 0x00011200ff0477ac */ /* 0x000ee40008000a00 */
[----:B---3--:R-:W-:-:S04]  /*6d70*/  UISETP.NE.U32.AND UP0, UPT, UR4, URZ, UPT ;  /* 0x000000ff0400728c */ /* 0x008fc8000bf05070 */
[----:B------:R-:W-:-:S09]  /*6d80*/  UISETP.NE.AND.EX UP0, UPT, UR5, URZ, UPT, UP0 ;  /* 0x000000ff0500728c */ /* 0x000fd2000bf05300 */
[----:B------:R-:W-:Y:S05]  /*6d90*/  BRA.U UP0, `(.L_x_124) ;  /* 0x00000001000c7547 */ /* 0x000fea000b800000 */
[----:B------:R-:W-:-:S13]  /*6da0*/  FSETP.NEU.AND P0, PT, R35, RZ, PT ;  /* 0x000000ff2300720b */ /* 0x000fda0003f0d000 */
[----:B------:R-:W-:Y:S05]  /*6db0*/  @!P0 EXIT ;  /* 0x000000000000894d */ /* 0x000fea0003800000 */
[----:B------:R-:W-:Y:S05]  /*6dc0*/  BRA `(.L_x_123) ;  /* 0x00000000002c7947 */ /* 0x000fea0003800000 */
.L_x_124:
[----:B------:R-:W-:Y:S01]  /*6dd0*/  LOP3.LUT P0, RZ, R70, 0xff, RZ, 0xc0, !PT ;  /* 0x000000ff46ff7812 */ /* 0x000fe2000780c0ff */
[----:B------:R-:W-:-:S12]  /*6de0*/  BSSY.RECONVERGENT B0, `(.L_x_123) ;  /* 0x0000009000007945 */ /* 0x000fd80003800200 */
[----:B------:R-:W-:Y:S05]  /*6df0*/  @P0 BRA `(.L_x_125) ;  /* 0x0000000000140947 */ /* 0x000fea0003800000 */
[----:B------:R-:W3:Y:S02]  /*6e00*/  LDCU.64 UR4, c[0x0][0x888] ;  /* 0x00011100ff0477ac */ /* 0x000ee40008000a00 */
[----:B---3--:R-:W-:-:S04]  /*6e10*/  ISETP.NE.U32.AND P0, PT, RZ, UR4, PT ;  /* 0x00000004ff007c0c */ /* 0x008fc8000bf05070 */
[----:B------:R-:W-:-:S13]  /*6e20*/  ISETP.NE.AND.EX P0, PT, RZ, UR5, PT, P0 ;  /* 0x00000005ff007c0c */ /* 0x000fda000bf05300 */
[----:B------:R-:W-:Y:S05]  /*6e30*/  @!P0 EXIT ;  /* 0x000000000000894d */ /* 0x000fea0003800000 */
[----:B------:R-:W-:Y:S05]  /*6e40*/  BRA `(.L_x_126) ;  /* 0x0000000000087947 */ /* 0x000fea0003800000 */
.L_x_125:
[----:B------:R-:W-:-:S13]  /*6e50*/  FSETP.NEU.AND P0, PT, R35, RZ, PT ;  /* 0x000000ff2300720b */ /* 0x000fda0003f0d000 */
[----:B------:R-:W-:Y:S05]  /*6e60*/  @!P0 EXIT ;  /* 0x000000000000894d */ /* 0x000fea0003800000 */
.L_x_126:
[----:B------:R-:W-:Y:S05]  /*6e70*/  BSYNC.RECONVERGENT B0 ;  /* 0x0000000000007941 */ /* 0x000fea0003800200 */
.L_x_123:
[----:B------:R-:W-:-:S04]  /*6e80*/  DEPBAR.LE SB0, 0x0 ;  /* 0x000080000000791a */ /* 0x000fc80000000000 */
[----:B------:R-:W-:Y:S05]  /*6e90*/  EXIT ;  /* 0x000000000000794d */ /* 0x000fea0003800000 */
.L_x_25:
[----:B--2---:R2:W4:Y:S02]  /*6ea0*/  SYNCS.PHASECHK.TRANS64.TRYWAIT P0, [R3+URZ+0x140], R2 ;  /* 0x00014002030075a7 */ /* 0x00452400080011ff */
[----:B----4-:R-:W-:Y:S05]  /*6eb0*/  @!P0 NANOSLEEP.SYNCS 0x989680 ;  /* 0x009896800000895d */ /* 0x010fea0003900000 */
[----:B------:R-:W4:Y:S02]  /*6ec0*/  @!P0 SYNCS.PHASECHK.TRANS64 P0, [R3+URZ+0x140], R2 ;  /* 0x00014002030085a7 */ /* 0x000f2400080010ff */
[----:B----4-:R-:W-:Y:S05]  /*6ed0*/  @!P0 BRA `(.L_x_25) ;  /* 0xfffffffc00f08947 */ /* 0x010fea000383ffff */
[----:B------:R-:W-:Y:S05]  /*6ee0*/  BRA `(.L_x_127) ;  /* 0xffffffa800787947 */ /* 0x000fea000383ffff */
.L_x_28:
[----:B-1----:R-:W-:-:S07]  /*6ef0*/  MOV R2, UR33 ;  /* 0x0000002100027c02 */ /* 0x002fce0008000f00 */
.L_x_128:
[----:B-1----:R1:W2:Y:S02]  /*6f00*/  SYNCS.PHASECHK.TRANS64.TRYWAIT P0, [R2+URZ+0x50], R5 ;  /* 0x00005005020075a7 */ /* 0x0022a400080011ff */
[----:B--2---:R-:W-:Y:S05]  /*6f10*/  @!P0 NANOSLEEP.SYNCS 0x989680 ;  /* 0x009896800000895d */ /* 0x004fea0003900000 */
[----:B------:R-:W2:Y:S02]  /*6f20*/  @!P0 SYNCS.PHASECHK.TRANS64 P0, [R2+URZ+0x50], R5 ;  /* 0x00005005020085a7 */ /* 0x000ea400080010ff */
[----:B--2---:R-:W-:Y:S05]  /*6f30*/  @!P0 BRA `(.L_x_128) ;  /* 0xfffffffc00f08947 */ /* 0x004fea000383ffff */
[----:B------:R-:W-:Y:S05]  /*6f40*/  BRA `(.L_x_27) ;  /* 0xffffffa800e07947 */ /* 0x000fea000383ffff */
.L_x_35:
[----:B-1----:R-:W-:-:S07]  /*6f50*/  MOV R2, UR33 ;  /* 0x0000002100027c02 */ /* 0x002fce0008000f00 */
.L_x_129:
[----:B-1----:R1:W2:Y:S02]  /*6f60*/  SYNCS.PHASECHK.TRANS64.TRYWAIT P0, [R2+URZ+0x50], R5 ;  /* 0x00005005020075a7 */ /* 0x0022a400080011ff */
[----:B--2---:R-:W-:Y:S05]  /*6f70*/  @!P0 NANOSLEEP.SYNCS 0x989680 ;  /* 0x009896800000895d */ /* 0x004fea0003900000 */
[----:B------:R-:W2:Y:S02]  /*6f80*/  @!P0 SYNCS.PHASECHK.TRANS64 P0, [R2+URZ+0x50], R5 ;  /* 0x00005005020085a7 */ /* 0x000ea400080010ff */
[----:B--2---:R-:W-:Y:S05]  /*6f90*/  @!P0 BRA `(.L_x_129) ;  /* 0xfffffffc00f08947 */ /* 0x004fea000383ffff */
[----:B------:R-:W-:Y:S05]  /*6fa0*/  BRA `(.L_x_34) ;  /* 0xffffffac00cc7947 */ /* 0x000fea000383ffff */
.L_x_40:
[----:B-1----:R1:W2:Y:S02]  /*6fb0*/  SYNCS.PHASECHK.TRANS64.TRYWAIT P0, [R2+URZ+0xd0], R3 ;  /* 0x0000d003020075a7 */ /* 0x0022a400080011ff */
[----:B--2---:R-:W-:Y:S05]  /*6fc0*/  @!P0 NANOSLEEP.SYNCS 0x989680 ;  /* 0x009896800000895d */ /* 0x004fea0003900000 */
[----:B------:R-:W2:Y:S02]  /*6fd0*/  @!P0 SYNCS.PHASECHK.TRANS64 P0, [R2+URZ+0xd0], R3 ;  /* 0x0000d003020085a7 */ /* 0x000ea400080010ff */
[----:B--2---:R-:W-:Y:S05]  /*6fe0*/  @!P0 BRA `(.L_x_40) ;  /* 0xfffffffc00f08947 */ /* 0x004fea000383ffff */
[----:B------:R-:W-:Y:S05]  /*6ff0*/  BRA `(.L_x_130) ;  /* 0xffffffb000987947 */ /* 0x000fea000383ffff */
.L_x_44:
[----:B---3--:R-:W-:-:S07]  /*7000*/  MOV R0, UR5 ;  /* 0x0000000500007c02 */ /* 0x008fce0008000f00 */
.L_x_131:
[----:B-1----:R1:W2:Y:S02]  /*7010*/  SYNCS.PHASECHK.TRANS64.TRYWAIT P0, [R0+URZ], R3 ;  /* 0x00000003000075a7 */ /* 0x0022a400080011ff */
[----:B--2---:R-:W-:Y:S05]  /*7020*/  @!P0 NANOSLEEP.SYNCS 0x989680 ;  /* 0x009896800000895d */ /* 0x004fea0003900000 */
[----:B------:R-:W2:Y:S02]  /*7030*/  @!P0 SYNCS.PHASECHK.TRANS64 P0, [R0+URZ], R3 ;  /* 0x00000003000085a7 */ /* 0x000ea400080010ff */
[----:B--2---:R-:W-:Y:S05]  /*7040*/  @!P0 BRA `(.L_x_131) ;  /* 0xfffffffc00f08947 */ /* 0x004fea000383ffff */
[----:B------:R-:W-:Y:S05]  /*7050*/  BRA `(.L_x_132) ;  /* 0xffffffb800087947 */ /* 0x000fea000383ffff */
.L_x_45:
[----:B---3--:R-:W-:-:S07]  /*7060*/  MOV R0, UR5 ;  /* 0x0000000500007c02 */ /* 0x008fce0008000f00 */
.L_x_133:
[----:B-1----:R1:W2:Y:S02]  /*7070*/  SYNCS.PHASECHK.TRANS64.TRYWAIT P0, [R0+URZ], R3 ;  /* 0x00000003000075a7 */ /* 0x0022a400080011ff */
[----:B--2---:R-:W-:Y:S05]  /*7080*/  @!P0 NANOSLEEP.SYNCS 0x989680 ;  /* 0x009896800000895d */ /* 0x004fea0003900000 */
[----:B------:R-:W2:Y:S02]  /*7090*/  @!P0 SYNCS.PHASECHK.TRANS64 P0, [R0+URZ], R3 ;  /* 0x00000003000085a7 */ /* 0x000ea400080010ff */
[----:B--2---:R-:W-:Y:S05]  /*70a0*/  @!P0 BRA `(.L_x_133) ;  /* 0xfffffffc00f08947 */ /* 0x004fea000383ffff */
[----:B------:R-:W-:Y:S05]  /*70b0*/  BRA `(.L_x_134) ;  /* 0xffffffb800147947 */ /* 0x000fea000383ffff */
.L_x_46:
[----:B---3--:R-:W-:-:S07]  /*70c0*/  MOV R0, UR5 ;  /* 0x0000000500007c02 */ /* 0x008fce0008000f00 */
.L_x_135:
[----:B-1----:R1:W2:Y:S02]  /*70d0*/  SYNCS.PHASECHK.TRANS64.TRYWAIT P0, [R0+URZ], R3 ;  /* 0x00000003000075a7 */ /* 0x0022a400080011ff */
[----:B--2---:R-:W-:Y:S05]  /*70e0*/  @!P0 NANOSLEEP.SYNCS 0x989680 ;  /* 0x009896800000895d */ /* 0x004fea0003900000 */
[----:B------:R-:W2:Y:S02]  /*70f0*/  @!P0 SYNCS.PHASECHK.TRANS64 P0, [R0+URZ], R3 ;  /* 0x00000003000085a7 */ /* 0x000ea400080010ff */
[----:B--2---:R-:W-:Y:S05]  /*7100*/  @!P0 BRA `(.L_x_135) ;  /* 0xfffffffc00f08947 */ /* 0x004fea000383ffff */
[----:B------:R-:W-:Y:S05]  /*7110*/  BRA `(.L_x_136) ;  /* 0xffffffb800207947 */ /* 0x000fea000383ffff */
.L_x_47:
[----:B---3--:R-:W-:-:S07]  /*7120*/  MOV R0, UR5 ;  /* 0x0000000500007c02 */ /* 0x008fce0008000f00 */
.L_x_137:
[----:B-1----:R1:W2:Y:S02]  /*7130*/  SYNCS.PHASECHK.TRANS64.TRYWAIT P0, [R0+URZ], R3 ;  /* 0x00000003000075a7 */ /* 0x0022a400080011ff */
[----:B--2---:R-:W-:Y:S05]  /*7140*/  @!P0 NANOSLEEP.SYNCS 0x989680 ;  /* 0x009896800000895d */ /* 0x004fea0003900000 */
[----:B------:R-:W2:Y:S02]  /*7150*/  @!P0 SYNCS.PHASECHK.TRANS64 P0, [R0+URZ], R3 ;  /* 0x00000003000085a7 */ /* 0x000ea400080010ff */
[----:B--2---:R-:W-:Y:S05]  /*7160*/  @!P0 BRA `(.L_x_137) ;  /* 0xfffffffc00f08947 */ /* 0x004fea000383ffff */
[----:B------:R-:W-:Y:S05]  /*7170*/  BRA `(.L_x_138) ;  /* 0xffffffb8002c7947 */ /* 0x000fea000383ffff */
.L_x_48:
[----:B---3--:R-:W-:-:S07]  /*7180*/  MOV R0, UR5 ;  /* 0x0000000500007c02 */ /* 0x008fce0008000f00 */
.L_x_139:
[----:B-1----:R1:W2:Y:S02]  /*7190*/  SYNCS.PHASECHK.TRANS64.TRYWAIT P0, [R0+URZ], R3 ;  /* 0x00000003000075a7 */ /* 0x0022a400080011ff */
[----:B--2---:R-:W-:Y:S05]  /*71a0*/  @!P0 NANOSLEEP.SYNCS 0x989680 ;  /* 0x009896800000895d */ /* 0x004fea0003900000 */
[----:B------:R-:W2:Y:S02]  /*71b0*/  @!P0 SYNCS.PHASECHK.TRANS64 P0, [R0+URZ], R3 ;  /* 0x00000003000085a7 */ /* 0x000ea400080010ff */
[----:B--2---:R-:W-:Y:S05]  /*71c0*/  @!P0 BRA `(.L_x_139) ;  /* 0xfffffffc00f08947 */ /* 0x004fea000383ffff */
[----:B------:R-:W-:Y:S05]  /*71d0*/  BRA `(.L_x_140) ;  /* 0xffffffb800387947 */ /* 0x000fea000383ffff */
.L_x_49:
[----:B---3--:R-:W-:-:S07]  /*71e0*/  MOV R0, UR5 ;  /* 0x0000000500007c02 */ /* 0x008fce0008000f00 */
.L_x_141:
[----:B-1----:R1:W2:Y:S02]  /*71f0*/  SYNCS.PHASECHK.TRANS64.TRYWAIT P0, [R0+URZ], R3 ;  /* 0x00000003000075a7 */ /* 0x0022a400080011ff */
[----:B--2---:R-:W-:Y:S05]  /*7200*/  @!P0 NANOSLEEP.SYNCS 0x989680 ;  /* 0x009896800000895d */ /* 0x004fea0003900000 */
[----:B------:R-:W2:Y:S02]  /*7210*/  @!P0 SYNCS.PHASECHK.TRANS64 P0, [R0+URZ], R3 ;  /* 0x00000003000085a7 */ /* 0x000ea400080010ff */
[----:B--2---:R-:W-:Y:S05]  /*7220*/  @!P0 BRA `(.L_x_141) ;  /* 0xfffffffc00f08947 */ /* 0x004fea000383ffff */
[----:B------:R-:W-:Y:S05]  /*7230*/  BRA `(.L_x_142) ;  /* 0xffffffb800447947 */ /* 0x000fea000383ffff */
.L_x_50:
[----:B---3--:R-:W-:-:S07]  /*7240*/  MOV R0, UR5 ;  /* 0x0000000500007c02 */ /* 0x008fce0008000f00 */
.L_x_143:
[----:B-1----:R1:W2:Y:S02]  /*7250*/  SYNCS.PHASECHK.TRANS64.TRYWAIT P0, [R0+URZ], R3 ;  /* 0x00000003000075a7 */ /* 0x0022a400080011ff */
[----:B--2---:R-:W-:Y:S05]  /*7260*/  @!P0 NANOSLEEP.SYNCS 0x989680 ;  /* 0x009896800000895d */ /* 0x004fea0003900000 */
[----:B------:R-:W2:Y:S02]  /*7270*/  @!P0 SYNCS.PHASECHK.TRANS64 P0, [R0+URZ], R3 ;  /* 0x00000003000085a7 */ /* 0x000ea400080010ff */
[----:B--2---:R-:W-:Y:S05]  /*7280*/  @!P0 BRA `(.L_x_143) ;  /* 0xfffffffc00f08947 */ /* 0x004fea000383ffff */
[----:B------:R-:W-:Y:S05]  /*7290*/  BRA `(.L_x_144) ;  /* 0xffffffb800507947 */ /* 0x000fea000383ffff */
.L_x_51:
[----:B---3--:R-:W-:-:S07]  /*72a0*/  MOV R0, UR5 ;  /* 0x0000000500007c02 */ /* 0x008fce0008000f00 */
.L_x_145:
[----:B-1----:R1:W2:Y:S02]  /*72b0*/  SYNCS.PHASECHK.TRANS64.TRYWAIT P0, [R0+URZ], R3 ;  /* 0x00000003000075a7 */ /* 0x0022a400080011ff */
[----:B--2---:R-:W-:Y:S05]  /*72c0*/  @!P0 NANOSLEEP.SYNCS 0x989680 ;  /* 0x009896800000895d */ /* 0x004fea0003900000 */
[----:B------:R-:W2:Y:S02]  /*72d0*/  @!P0 SYNCS.PHASECHK.TRANS64 P0, [R0+URZ], R3 ;  /* 0x00000003000085a7 */ /* 0x000ea400080010ff */
[----:B--2---:R-:W-:Y:S05]  /*72e0*/  @!P0 BRA `(.L_x_145) ;  /* 0xfffffffc00f08947 */ /* 0x004fea000383ffff */
[----:B------:R-:W-:Y:S05]  /*72f0*/  BRA `(.L_x_146) ;  /* 0xffffffb8005c7947 */ /* 0x000fea000383ffff */
.L_x_52:
[----:B---3--:R-:W-:-:S07]  /*7300*/  MOV R0, UR5 ;  /* 0x0000000500007c02 */ /* 0x008fce0008000f00 */
.L_x_147:
[----:B-1----:R1:W2:Y:S02]  /*7310*/  SYNCS.PHASECHK.TRANS64.TRYWAIT P0, [R0+URZ], R3 ;  /* 0x00000003000075a7 */ /* 0x0022a400080011ff */
[----:B--2---:R-:W-:Y:S05]  /*7320*/  @!P0 NANOSLEEP.SYNCS 0x989680 ;  /* 0x009896800000895d */ /* 0x004fea0003900000 */
[----:B------:R-:W2:Y:S02]  /*7330*/  @!P0 SYNCS.PHASECHK.TRANS64 P0, [R0+URZ], R3 ;  /* 0x00000003000085a7 */ /* 0x000ea400080010ff */
[----:B--2---:R-:W-:Y:S05]  /*7340*/  @!P0 BRA `(.L_x_147) ;  /* 0xfffffffc00f08947 */ /* 0x004fea000383ffff */
[----:B------:R-:W-:Y:S05]  /*7350*/  BRA `(.L_x_148) ;  /* 0xffffffb800687947 */ /* 0x000fea000383ffff */
.L_x_55:
[----:B-1----:R1:W2:Y:S02]  /*7360*/  SYNCS.PHASECHK.TRANS64.TRYWAIT P0, [R0+URZ+0x130], R5 ;  /* 0x00013005000075a7 */ /* 0x0022a400080011ff */
[----:B--2---:R-:W-:Y:S05]  /*7370*/  @!P0 NANOSLEEP.SYNCS 0x989680 ;  /* 0x009896800000895d */ /* 0x004fea0003900000 */
[----:B------:R-:W2:Y:S02]  /*7380*/  @!P0 SYNCS.PHASECHK.TRANS64 P0, [R0+URZ+0x130], R5 ;  /* 0x00013005000085a7 */ /* 0x000ea400080010ff */
[----:B--2---:R-:W-:Y:S05]  /*7390*/  @!P0 BRA `(.L_x_55) ;  /* 0xfffffffc00f08947 */ /* 0x004fea000383ffff */
[----:B------:R-:W-:Y:S05]  /*73a0*/  BRA `(.L_x_149) ;  /* 0xffffffb800c87947 */ /* 0x000fea000383ffff */
.L_x_56:
[----:B------:R-:W-:-:S07]  /*73b0*/  MOV R0, UR5 ;  /* 0x0000000500007c02 */ /* 0x000fce0008000f00 */
.L_x_150:
[----:B-1----:R1:W2:Y:S02]  /*73c0*/  SYNCS.PHASECHK.TRANS64.TRYWAIT P0, [R0+URZ+0xe0], R7 ;  /* 0x0000e007000075a7 */ /* 0x0022a400080011ff */
[----:B--2---:R-:W-:Y:S05]  /*73d0*/  @!P0 NANOSLEEP.SYNCS 0x989680 ;  /* 0x009896800000895d */ /* 0x004fea0003900000 */
[----:B------:R-:W2:Y:S02]  /*73e0*/  @!P0 SYNCS.PHASECHK.TRANS64 P0, [R0+URZ+0xe0], R7 ;  /* 0x0000e007000085a7 */ /* 0x000ea400080010ff */
[----:B--2---:R-:W-:Y:S05]  /*73f0*/  @!P0 BRA `(.L_x_150) ;  /* 0xfffffffc00f08947 */ /* 0x004fea000383ffff */
[----:B------:R-:W-:Y:S05]  /*7400*/  BRA `(.L_x_151) ;  /* 0xffffffb800d87947 */ /* 0x000fea000383ffff */
.L_x_57:
[----:B-1----:R1:W2:Y:S02]  /*7410*/  SYNCS.PHASECHK.TRANS64.TRYWAIT P1, [R0+URZ+0xd0], R5 ;  /* 0x0000d005000075a7 */ /* 0x0022a400080211ff */
[----:B--2---:R-:W-:Y:S05]  /*7420*/  @!P1 NANOSLEEP.SYNCS 0x989680 ;  /* 0x009896800000995d */ /* 0x004fea0003900000 */
[----:B------:R-:W2:Y:S02]  /*7430*/  @!P1 SYNCS.PHASECHK.TRANS64 P1, [R0+URZ+0xd0], R5 ;  /* 0x0000d005000095a7 */ /* 0x000ea400080210ff */
[----:B--2---:R-:W-:Y:S05]  /*7440*/  @!P1 BRA `(.L_x_57) ;  /* 0xfffffffc00f09947 */ /* 0x004fea000383ffff */
[----:B------:R-:W-:Y:S05]  /*7450*/  BRA `(.L_x_152) ;  /* 0xffffffbc00087947 */ /* 0x000fea000383ffff */
.L_x_60:
[----:B------:R-:W-:-:S07]  /*7460*/  MOV R0, UR5 ;  /* 0x0000000500007c02 */ /* 0x000fce0008000f00 */
.L_x_153:
[----:B-1----:R1:W2:Y:S02]  /*7470*/  SYNCS.PHASECHK.TRANS64.TRYWAIT P0, [R0+URZ+0xe0], R3 ;  /* 0x0000e003000075a7 */ /* 0x0022a400080011ff */
[----:B--2---:R-:W-:Y:S05]  /*7480*/  @!P0 NANOSLEEP.SYNCS 0x989680 ;  /* 0x009896800000895d */ /* 0x004fea0003900000 */
[----:B------:R-:W2:Y:S02]  /*7490*/  @!P0 SYNCS.PHASECHK.TRANS64 P0, [R0+URZ+0xe0], R3 ;  /* 0x0000e003000085a7 */ /* 0x000ea400080010ff */
[----:B--2---:R-:W-:Y:S05]  /*74a0*/  @!P0 BRA `(.L_x_153) ;  /* 0xfffffffc00f08947 */ /* 0x004fea000383ffff */
[----:B------:R-:W-:Y:S05]  /*74b0*/  BRA `(.L_x_59) ;  /* 0xffffffbc005c7947 */ /* 0x000fea000383ffff */
.L_x_69:
[----:B-1----:R-:W-:-:S04]  /*74c0*/  MOV R4, UR6 ;  /* 0x0000000600047c02 */ /* 0x002fc80008000f00 */
[----:B------:R1:W2:Y:S03]  /*74d0*/  SYNCS.PHASECHK.TRANS64.TRYWAIT P0, [R4+URZ+0x8], R5 ;  /* 0x00000805040075a7 */ /* 0x0002a600080011ff */
[----:B--2---:R-:W-:Y:S05]  /*74e0*/  @!P0 NANOSLEEP.SYNCS 0x989680 ;  /* 0x009896800000895d */ /* 0x004fea0003900000 */
[----:B------:R-:W2:Y:S02]  /*74f0*/  @!P0 SYNCS.PHASECHK.TRANS64 P0, [R4+URZ+0x8], R5 ;  /* 0x00000805040085a7 */ /* 0x000ea400080010ff */
[----:B--2---:R-:W-:Y:S05]  /*7500*/  @!P0 BRA `(.L_x_69) ;  /* 0xfffffffc00ec8947 */ /* 0x004fea000383ffff */
[----:B------:R-:W-:Y:S05]  /*7510*/  BRA `(.L_x_68) ;  /* 0xffffffc000107947 */ /* 0x000fea000383ffff */
.L_x_71:
[----:B------:R-:W-:Y:S01]  /*7520*/  BSSY B0, `(.L_x_154) ;  /* 0x0000006000007945 */ /* 0x000fe20003800000 */
[----:B------:R-:W-:-:S07]  /*7530*/  MOV R15, 0xffffffff ;  /* 0xffffffff000f7802 */ /* 0x000fce0000000f00 */
[----:B-1---5:R-:W-:Y:S05]  /*7540*/  WARPSYNC.COLLECTIVE R15, `(.L_x_155) ;  /* 0x000000000f0c7348 */ /* 0x022fea0003c00000 */
[----:B------:R-:W-:Y:S02]  /*7550*/  ELECT P6, UR79, PT ;  /* 0x00000000004f782f */ /* 0x000fe400038c0000 */
[----:B------:R-:W-:Y:S01]  /*7560*/  MOV R14, UR79 ;  /* 0x0000004f000e7c02 */ /* 0x000fe20008000f00 */
[----:B-1---5:R-:W-:Y:S10]  /*7570*/  ENDCOLLECTIVE ;  /* 0x000000000000791b */ /* 0x022ff40003800000 */
.L_x_155:
[----:B------:R-:W-:Y:S05]  /*7580*/  BSYNC B0 ;  /* 0x0000000000007941 */ /* 0x000fea0003800000 */
.L_x_154:
[----:B------:R-:W-:Y:S05]  /*7590*/  BRA `(.L_x_156) ;  /* 0xffffffc000407947 */ /* 0x000fea000383ffff */
.L_x_73:
[----:B-1----:R-:W-:-:S04]  /*75a0*/  MOV R2, UR6 ;  /* 0x0000000600027c02 */ /* 0x002fc80008000f00 */
[----:B------:R1:W2:Y:S03]  /*75b0*/  SYNCS.PHASECHK.TRANS64.TRYWAIT P0, [R2+URZ+0x8], R3 ;  /* 0x00000803020075a7 */ /* 0x0002a600080011ff */
[----:B--2---:R-:W-:Y:S05]  /*75c0*/  @!P0 NANOSLEEP.SYNCS 0x989680 ;  /* 0x009896800000895d */ /* 0x004fea0003900000 */
[----:B------:R-:W2:Y:S02]  /*75d0*/  @!P0 SYNCS.PHASECHK.TRANS64 P0, [R2+URZ+0x8], R3 ;  /* 0x00000803020085a7 */ /* 0x000ea400080010ff */
[----:B--2---:R-:W-:Y:S05]  /*75e0*/  @!P0 BRA `(.L_x_73) ;  /* 0xfffffffc00ec8947 */ /* 0x004fea000383ffff */
[----:B------:R-:W-:Y:S05]  /*75f0*/  BRA `(.L_x_72) ;  /* 0xffffffc000447947 */ /* 0x000fea000383ffff */
.L_x_74:
[----:B-1----:R1:W2:Y:S02]  /*7600*/  SYNCS.PHASECHK.TRANS64.TRYWAIT P0, [R0+URZ+0xd0], R5 ;  /* 0x0000d005000075a7 */ /* 0x0022a400080011ff */
[----:B--2---:R-:W-:Y:S05]  /*7610*/  @!P0 NANOSLEEP.SYNCS 0x989680 ;  /* 0x009896800000895d */ /* 0x004fea0003900000 */
[----:B------:R-:W2:Y:S02]  /*7620*/  @!P0 SYNCS.PHASECHK.TRANS64 P0, [R0+URZ+0xd0], R5 ;  /* 0x0000d005000085a7 */ /* 0x000ea400080010ff */
[----:B--2---:R-:W-:Y:S05]  /*7630*/  @!P0 BRA `(.L_x_74) ;  /* 0xfffffffc00f08947 */ /* 0x004fea000383ffff */
[----:B------:R-:W-:Y:S05]  /*7640*/  BRA `(.L_x_157) ;  /* 0xffffffc400507947 */ /* 0x000fea000383ffff */
.L_x_76:
[----:B------:R-:W-:-:S07]  /*7650*/  MOV R0, UR8 ;  /* 0x0000000800007c02 */ /* 0x000fce0008000f00 */
.L_x_158:
[----:B-1----:R1:W2:Y:S02]  /*7660*/  SYNCS.PHASECHK.TRANS64.TRYWAIT P0, [R0+URZ+0x110], R5 ;  /* 0x00011005000075a7 */ /* 0x0022a400080011ff */
[----:B--2---:R-:W-:Y:S05]  /*7670*/  @!P0 NANOSLEEP.SYNCS 0x989680 ;  /* 0x009896800000895d */ /* 0x004fea0003900000 */
[----:B------:R-:W2:Y:S02]  /*7680*/  @!P0 SYNCS.PHASECHK.TRANS64 P0, [R0+URZ+0x110], R5 ;  /* 0x00011005000085a7 */ /* 0x000ea400080010ff */
[----:B--2---:R-:W-:Y:S05]  /*7690*/  @!P0 BRA `(.L_x_158) ;  /* 0xfffffffc00f08947 */ /* 0x004fea000383ffff */
[----:B------:R-:W-:Y:S05]  /*76a0*/  BRA `(.L_x_159) ;  /* 0xffffffc4009c7947 */ /* 0x000fea000383ffff */
.L_x_79:
[----:B------:R-:W-:Y:S07]  /*76b0*/  MOV R0, UR14 ;  /* 0x0000000e00007c02 */ /* 0x000fee0008000f00 */
.L_x_160:
[----:B-1----:R1:W2:Y:S02]  /*76c0*/  SYNCS.PHASECHK.TRANS64.TRYWAIT P0, [R0+URZ], R5 ;  /* 0x00000005000075a7 */ /* 0x0022a400080011ff */
[----:B--2---:R-:W-:Y:S05]  /*76d0*/  @!P0 NANOSLEEP.SYNCS 0x989680 ;  /* 0x009896800000895d */ /* 0x004fea0003900000 */
[----:B------:R-:W2:Y:S02]  /*76e0*/  @!P0 SYNCS.PHASECHK.TRANS64 P0, [R0+URZ], R5 ;  /* 0x00000005000085a7 */ /* 0x000ea400080010ff */
[----:B--2---:R-:W-:Y:S05]  /*76f0*/  @!P0 BRA `(.L_x_160) ;  /* 0xfffffffc00f08947 */ /* 0x004fea000383ffff */
[----:B------:R-:W-:Y:S05]  /*7700*/  BRA `(.L_x_78) ;  /* 0xffffffc400b07947 */ /* 0x000fea000383ffff */
.L_x_83:
[----:B-1----:R-:W-:-:S07]  /*7710*/  MOV R0, UR8 ;  /* 0x0000000800007c02 */ /* 0x002fce0008000f00 */
.L_x_161:
[----:B-1----:R1:W2:Y:S02]  /*7720*/  SYNCS.PHASECHK.TRANS64.TRYWAIT P0, [R0+URZ], R3 ;  /* 0x00000003000075a7 */ /* 0x0022a400080011ff */
[----:B--2---:R-:W-:Y:S05]  /*7730*/  @!P0 NANOSLEEP.SYNCS 0x989680 ;  /* 0x009896800000895d */ /* 0x004fea0003900000 */
[----:B------:R-:W2:Y:S02]  /*7740*/  @!P0 SYNCS.PHASECHK.TRANS64 P0, [R0+URZ], R3 ;  /* 0x00000003000085a7 */ /* 0x000ea400080010ff */
[----:B--2---:R-:W-:Y:S05]  /*7750*/  @!P0 BRA `(.L_x_161) ;  /* 0xfffffffc00f08947 */ /* 0x004fea000383ffff */
[----:B------:R-:W-:Y:S05]  /*7760*/  BRA `(.L_x_162) ;  /* 0xffffffc800f47947 */ /* 0x000fea000383ffff */
.L_x_84:
[----:B------:R-:W-:-:S07]  /*7770*/  MOV R0, UR8 ;  /* 0x0000000800007c02 */ /* 0x000fce0008000f00 */
.L_x_163:
[----:B-1----:R1:W2:Y:S02]  /*7780*/  SYNCS.PHASECHK.TRANS64.TRYWAIT P0, [R0+URZ], R3 ;  /* 0x00000003000075a7 */ /* 0x0022a400080011ff */
[----:B--2---:R-:W-:Y:S05]  /*7790*/  @!P0 NANOSLEEP.SYNCS 0x989680 ;  /* 0x009896800000895d */ /* 0x004fea0003900000 */
[----:B------:R-:W2:Y:S02]  /*77a0*/  @!P0 SYNCS.PHASECHK.TRANS64 P0, [R0+URZ], R3 ;  /* 0x00000003000085a7 */ /* 0x000ea400080010ff */
[----:B--2---:R-:W-:Y:S05]  /*77b0*/  @!P0 BRA `(.L_x_163) ;  /* 0xfffffffc00f08947 */ /* 0x004fea000383ffff */
[----:B------:R-:W-:Y:S05]  /*77c0*/  BRA `(.L_x_164) ;  /* 0xffffffcc00007947 */ /* 0x000fea000383ffff */
.L_x_85:
[----:B------:R-:W-:-:S07]  /*77d0*/  MOV R0, UR8 ;  /* 0x0000000800007c02 */ /* 0x000fce0008000f00 */
.L_x_165:
[----:B-1----:R1:W2:Y:S02]  /*77e0*/  SYNCS.PHASECHK.TRANS64.TRYWAIT P0, [R0+URZ], R3 ;  /* 0x00000003000075a7 */ /* 0x0022a400080011ff */
[----:B--2---:R-:W-:Y:S05]  /*77f0*/  @!P0 NANOSLEEP.SYNCS 0x989680 ;  /* 0x009896800000895d */ /* 0x004fea0003900000 */
[----:B------:R-:W2:Y:S02]  /*7800*/  @!P0 SYNCS.PHASECHK.TRANS64 P0, [R0+URZ], R3 ;  /* 0x00000003000085a7 */ /* 0x000ea400080010ff */
[----:B--2---:R-:W-:Y:S05]  /*7810*/  @!P0 BRA `(.L_x_165) ;  /* 0xfffffffc00f08947 */ /* 0x004fea000383ffff */
[----:B------:R-:W-:Y:S05]  /*7820*/  BRA `(.L_x_166) ;  /* 0xffffffcc000c7947 */ /* 0x000fea000383ffff */
.L_x_88:
[----:B------:R-:W-:-:S07]  /*7830*/  MOV R0, UR7 ;  /* 0x0000000700007c02 */ /* 0x000fce0008000f00 */
.L_x_167:
[----:B-1----:R1:W2:Y:S02]  /*7840*/  SYNCS.PHASECHK.TRANS64.TRYWAIT P1, [R0+URZ+0x150], R3 ;  /* 0x00015003000075a7 */ /* 0x0022a400080211ff */
[----:B--2---:R-:W-:Y:S05]  /*7850*/  @!P1 NANOSLEEP.SYNCS 0x989680 ;  /* 0x009896800000995d */ /* 0x004fea0003900000 */
[----:B------:R-:W2:Y:S02]  /*7860*/  @!P1 SYNCS.PHASECHK.TRANS64 P1, [R0+URZ+0x150], R3 ;  /* 0x00015003000095a7 */ /* 0x000ea400080210ff */
[----:B--2---:R-:W-:Y:S05]  /*7870*/  @!P1 BRA `(.L_x_167) ;  /* 0xfffffffc00f09947 */ /* 0x004fea000383ffff */
[----:B------:R-:W-:Y:S05]  /*7880*/  BRA `(.L_x_168) ;  /* 0xffffffcc00587947 */ /* 0x000fea000383ffff */
.L_x_93:
[----:B--2---:R2:W4:Y:S02]  /*7890*/  SYNCS.PHASECHK.TRANS64.TRYWAIT P0, [R0+URZ+0xd0], R3 ;  /* 0x0000d003000075a7 */ /* 0x00452400080011ff */
[----:B----4-:R-:W-:Y:S05]  /*78a0*/  @!P0 NANOSLEEP.SYNCS 0x989680 ;  /* 0x009896800000895d */ /* 0x010fea0003900000 */
[----:B------:R-:W4:Y:S02]  /*78b0*/  @!P0 SYNCS.PHASECHK.TRANS64 P0, [R0+URZ+0xd0], R3 ;  /* 0x0000d003000085a7 */ /* 0x000f2400080010ff */
[----:B----4-:R-:W-:Y:S05]  /*78c0*/  @!P0 BRA `(.L_x_93) ;  /* 0xfffffffc00f08947 */ /* 0x010fea000383ffff */
[----:B------:R-:W-:Y:S05]  /*78d0*/  BRA `(.L_x_169) ;  /* 0xffffffd000587947 */ /* 0x000fea000383ffff */
.L_x_96:
[----:B------:R-:W-:Y:S07]  /*78e0*/  MOV R0, UR6 ;  /* 0x0000000600007c02 */ /* 0x000fee0008000f00 */
.L_x_170:
[----:B--2---:R2:W4:Y:S02]  /*78f0*/  SYNCS.PHASECHK.TRANS64.TRYWAIT P0, [R0+URZ+0xc8], R3 ;  /* 0x0000c803000075a7 */ /* 0x00452400080011ff */
[----:B----4-:R-:W-:Y:S05]  /*7900*/  @!P0 NANOSLEEP.SYNCS 0x989680 ;  /* 0x009896800000895d */ /* 0x010fea0003900000 */
[----:B------:R-:W4:Y:S02]  /*7910*/  @!P0 SYNCS.PHASECHK.TRANS64 P0, [R0+URZ+0xc8], R3 ;  /* 0x0000c803000085a7 */ /* 0x000f2400080010ff */
[----:B----4-:R-:W-:Y:S05]  /*7920*/  @!P0 BRA `(.L_x_170) ;  /* 0xfffffffc00f08947 */ /* 0x010fea000383ffff */
[----:B------:R-:W-:Y:S05]  /*7930*/  BRA `(.L_x_95) ;  /* 0xffffffd400407947 */ /* 0x000fea000383ffff */
.L_x_99:
[----:B------:R-:W-:Y:S07]  /*7940*/  MOV R3, UR13 ;  /* 0x0000000d00037c02 */ /* 0x000fee0008000f00 */
.L_x_171:
[----:B-1----:R1:W2:Y:S02]  /*7950*/  SYNCS.PHASECHK.TRANS64.TRYWAIT P2, [R3+URZ+0xb0], R12 ;  /* 0x0000b00c030075a7 */ /* 0x0022a400080411ff */
[----:B--2---:R-:W-:Y:S05]  /*7960*/  @!P2 NANOSLEEP.SYNCS 0x989680 ;  /* 0x009896800000a95d */ /* 0x004fea0003900000 */
[----:B------:R-:W2:Y:S02]  /*7970*/  @!P2 SYNCS.PHASECHK.TRANS64 P2, [R3+URZ+0xb0], R12 ;  /* 0x0000b00c0300a5a7 */ /* 0x000ea400080410ff */
[----:B--2---:R-:W-:Y:S05]  /*7980*/  @!P2 BRA `(.L_x_171) ;  /* 0xfffffffc00f0a947 */ /* 0x004fea000383ffff */
[----:B------:R-:W-:Y:S05]  /*7990*/  BRA `(.L_x_172) ;  /* 0xffffffd400dc7947 */ /* 0x000fea000383ffff */
.L_x_101:
[----:B------:R-:W-:-:S07]  /*79a0*/  MOV R0, UR4 ;  /* 0x0000000400007c02 */ /* 0x000fce0008000f00 */
.L_x_173:
[----:B-1----:R1:W4:Y:S02]  /*79b0*/  SYNCS.PHASECHK.TRANS64.TRYWAIT P0, [R0+URZ], R3 ;  /* 0x00000003000075a7 */ /* 0x00232400080011ff */
[----:B----4-:R-:W-:Y:S05]  /*79c0*/  @!P0 NANOSLEEP.SYNCS 0x989680 ;  /* 0x009896800000895d */ /* 0x010fea0003900000 */
[----:B------:R-:W4:Y:S02]  /*79d0*/  @!P0 SYNCS.PHASECHK.TRANS64 P0, [R0+URZ], R3 ;  /* 0x00000003000085a7 */ /* 0x000f2400080010ff */
[----:B----4-:R-:W-:Y:S05]  /*79e0*/  @!P0 BRA `(.L_x_173) ;  /* 0xfffffffc00f08947 */ /* 0x010fea000383ffff */
[----:B------:R-:W-:Y:S05]  /*79f0*/  BRA `(.L_x_174) ;  /* 0xffffffd800787947 */ /* 0x000fea000383ffff */
.L_x_103:
[----:B--2---:R2:W3:Y:S02]  /*7a00*/  SYNCS.PHASECHK.TRANS64.TRYWAIT P0, [R0+URZ+0xd0], R3 ;  /* 0x0000d003000075a7 */ /* 0x0044e400080011ff */
[----:B---3--:R-:W-:Y:S05]  /*7a10*/  @!P0 NANOSLEEP.SYNCS 0x989680 ;  /* 0x009896800000895d */ /* 0x008fea0003900000 */
[----:B------:R-:W3:Y:S02]  /*7a20*/  @!P0 SYNCS.PHASECHK.TRANS64 P0, [R0+URZ+0xd0], R3 ;  /* 0x0000d003000085a7 */ /* 0x000ee400080010ff */
[----:B---3--:R-:W-:Y:S05]  /*7a30*/  @!P0 BRA `(.L_x_103) ;  /* 0xfffffffc00f08947 */ /* 0x008fea000383ffff */
[----:B------:R-:W-:Y:S05]  /*7a40*/  BRA `(.L_x_175) ;  /* 0xffffffdc006c7947 */ /* 0x000fea000383ffff */
.L_x_113:
[----:B-1----:R1:W2:Y:S02]  /*7a50*/  SYNCS.PHASECHK.TRANS64.TRYWAIT P1, [R3+URZ+0xa0], R0 ;  /* 0x0000a000030075a7 */ /* 0x0022a400080211ff */
[----:B--2---:R-:W-:Y:S05]  /*7a60*/  @!P1 NANOSLEEP.SYNCS 0x989680 ;  /* 0x009896800000995d */ /* 0x004fea0003900000 */
[----:B------:R-:W2:Y:S02]  /*7a70*/  @!P1 SYNCS.PHASECHK.TRANS64 P1, [R3+URZ+0xa0], R0 ;  /* 0x0000a000030095a7 */ /* 0x000ea400080210ff */
[----:B--2---:R-:W-:Y:S05]  /*7a80*/  @!P1 BRA `(.L_x_113) ;  /* 0xfffffffc00f09947 */ /* 0x004fea000383ffff */
[----:B------:R-:W-:Y:S05]  /*7a90*/  BRA `(.L_x_112) ;  /* 0xffffffe8004c7947 */ /* 0x000fea000383ffff */
.L_x_115:
[----:B------:R1:W1:Y:S02]  /*7aa0*/  SYNCS.PHASECHK.TRANS64.TRYWAIT P1, [R76+URZ+0xf0], R5 ;  /* 0x0000f0054c0075a7 */ /* 0x00026400080211ff */
[----:B-1----:R-:W-:Y:S05]  /*7ab0*/  @!P1 NANOSLEEP.SYNCS 0x989680 ;  /* 0x009896800000995d */ /* 0x002fea0003900000 */
[----:B------:R-:W1:Y:S02]  /*7ac0*/  @!P1 SYNCS.PHASECHK.TRANS64 P1, [R76+URZ+0xf0], R5 ;  /* 0x0000f0054c0095a7 */ /* 0x000e6400080210ff */
[----:B-1----:R-:W-:Y:S05]  /*7ad0*/  @!P1 BRA `(.L_x_115) ;  /* 0xfffffffc00f09947 */ /* 0x002fea000383ffff */
[----:B------:R-:W-:Y:S05]  /*7ae0*/  BRA `(.L_x_114) ;  /* 0xffffffe800607947 */ /* 0x000fea000383ffff */
        .weak           $__internal_0_$__cuda_sm10x_tcgen05_guardrail_trap_col_being_dealloced_not_returned_by_alloc
        .type           $__internal_0_$__cuda_sm10x_tcgen05_guardrail_trap_col_being_dealloced_not_returned_by_alloc,@function
        .size           $__internal_0_$__cuda_sm10x_tcgen05_guardrail_trap_col_being_dealloced_not_returned_by_alloc,($__internal_1_$__cuda_sm10x_tcgen05_guardrail_trap_phase_invalid_during_alloc - $__internal_0_$__cuda_sm10x_tcgen05_guardrail_trap_col_being_dealloced_not_returned_by_alloc)
$__internal_0_$__cuda_sm10x_tcgen05_guardrail_trap_col_being_dealloced_not_returned_by_alloc:
[----:B------:R-:W-:Y:S05]  /*7af0*/  BPT.TRAP 0x1 ;  /* 0x000000040000795c */ /* 0x000fea0000300000 */
[----:B------:R-:W-:-:S04]  /*7b00*/  HFMA2 R3, -RZ, RZ, 0, 0 ;  /* 0x00000000ff037431 */ /* 0x000fc800000001ff */
[----:B------:R-:W-:Y:S05]  /*7b10*/  RET.REL.NODEC R2 `(_ZN7cutlass13device_kernelINS_4gemm6kernel13GemmUniversalIN4cute5tupleIJiiiiEEENS1_10collective13CollectiveMmaINS1_35MainloopSm100TmaUmmaWarpSpecializedILi10ELi2ELi4ENS5_IJNS4_1CILi2EEENSA_ILi1EEESC_EEEEENS5_IJNSA_ILi128EEENSA_ILi32EEESF_EEENS_6half_tENS5_IJlSC_lEEESI_SJ_NS4_8TiledMMAINS4_8MMA_AtomIJNS4_26SM100_MMA_F16BF16_2x1SM_SSISI_SI_fLi128ELi32ELNS4_4UMMA5MajorE0ELSO_0ELNSN_7ScaleInE0ELSP_0EEEEEENS4_6LayoutINS5_IJSC_SC_SC_EEENS5_IJNSA_ILi0EEESU_SU_EEEEENS5_IJNS4_10UnderscoreESX_SX_EEEEENS4_18SM100_TMA_2SM_LOADENS4_14ComposedLayoutINS4_7SwizzleILi3ELi4ELi3EEENS4_18smem_ptr_flag_bitsILi16EEENSS_INS5_IJNSA_ILi8EEENSA_ILi64EEEEEENS5_IJS17_SC_EEEEEEEvNS4_8identityES10_S1B_vS1C_EENS_8epilogue10collective18CollectiveEpilogueINS1E_23Sm100TmaWarpSpecializedILi2ELi1ELi16ELb1ELb0EEEJNS5_IJS17_SG_SF_EEENS5_IJNSS_IS17_SC_EENSS_ISG_SC_EEEEESI_SJ_SI_SJ_NS1E_6fusion15FusionCallbacksIS1I_NS1N_17LinearCombinationISI_fSI_fLNS_15FloatRoundStyleE2EEES1J_S1M_JEEENS4_5SM1004TMEM4LOAD26SM100_TMEM_LOAD_32dp32b16xENS4_13SM90_TMA_LOADENS11_INS12_ILi2ELi4ELi3EEES15_NSS_INS5_IJS16_SG_EEENS5_IJSG_SC_EEEEEEENS4_39AutoVectorizingCopyWithAssumedAlignmentILi128EEENS4_14SM90_TMA_STOREES22_S24_S24_EEEvvEEEEvNT_6ParamsE) ;  /* 0xffffff8402387950 */ /* 0x000fea0003c3ffff */
        .weak           $__internal_1_$__cuda_sm10x_tcgen05_guardrail_trap_phase_invalid_during_alloc
        .type           $__internal_1_$__cuda_sm10x_tcgen05_guardrail_trap_phase_invalid_during_alloc,@function
        .size           $__internal_1_$__cuda_sm10x_tcgen05_guardrail_trap_phase_invalid_during_alloc,($__internal_2_$__cuda_sm10x_tcgen05_guardrail_trap_unallocated_columns_being_dealloced - $__internal_1_$__cuda_sm10x_tcgen05_guardrail_trap_phase_invalid_during_alloc)
$__internal_1_$__cuda_sm10x_tcgen05_guardrail_trap_phase_invalid_during_alloc:
[----:B------:R-:W-:Y:S05]  /*7b20*/  BPT.TRAP 0x1 ;  /* 0x000000040000795c */ /* 0x000fea0000300000 */
[----:B------:R-:W-:-:S04]  /*7b30*/  MOV R3, 0x0 ;  /* 0x0000000000037802 */ /* 0x000fc80000000f00 */
[----:B------:R-:W-:Y:S05]  /*7b40*/  RET.REL.NODEC R2 `(_ZN7cutlass13device_kernelINS_4gemm6kernel13GemmUniversalIN4cute5tupleIJiiiiEEENS1_10collective13CollectiveMmaINS1_35MainloopSm100TmaUmmaWarpSpecializedILi10ELi2ELi4ENS5_IJNS4_1CILi2EEENSA_ILi1EEESC_EEEEENS5_IJNSA_ILi128EEENSA_ILi32EEESF_EEENS_6half_tENS5_IJlSC_lEEESI_SJ_NS4_8TiledMMAINS4_8MMA_AtomIJNS4_26SM100_MMA_F16BF16_2x1SM_SSISI_SI_fLi128ELi32ELNS4_4UMMA5MajorE0ELSO_0ELNSN_7ScaleInE0ELSP_0EEEEEENS4_6LayoutINS5_IJSC_SC_SC_EEENS5_IJNSA_ILi0EEESU_SU_EEEEENS5_IJNS4_10UnderscoreESX_SX_EEEEENS4_18SM100_TMA_2SM_LOADENS4_14ComposedLayoutINS4_7SwizzleILi3ELi4ELi3EEENS4_18smem_ptr_flag_bitsILi16EEENSS_INS5_IJNSA_ILi8EEENSA_ILi64EEEEEENS5_IJS17_SC_EEEEEEEvNS4_8identityES10_S1B_vS1C_EENS_8epilogue10collective18CollectiveEpilogueINS1E_23Sm100TmaWarpSpecializedILi2ELi1ELi16ELb1ELb0EEEJNS5_IJS17_SG_SF_EEENS5_IJNSS_IS17_SC_EENSS_ISG_SC_EEEEESI_SJ_SI_SJ_NS1E_6fusion15FusionCallbacksIS1I_NS1N_17LinearCombinationISI_fSI_fLNS_15FloatRoundStyleE2EEES1J_S1M_JEEENS4_5SM1004TMEM4LOAD26SM100_TMEM_LOAD_32dp32b16xENS4_13SM90_TMA_LOADENS11_INS12_ILi2ELi4ELi3EEES15_NSS_INS5_IJS16_SG_EEENS5_IJSG_SC_EEEEEEENS4_39AutoVectorizingCopyWithAssumedAlignmentILi128EEENS4_14SM90_TMA_STOREES22_S24_S24_EEEvvEEEEvNT_6ParamsE) ;  /* 0xffffff84022c7950 */ /* 0x000fea0003c3ffff */
        .weak           $__internal_2_$__cuda_sm10x_tcgen05_guardrail_trap_unallocated_columns_being_dealloced
        .type           $__internal_2_$__cuda_sm10x_tcgen05_guardrail_trap_unallocated_columns_being_dealloced,@function
        .size           $__internal_2_$__cuda_sm10x_tcgen05_guardrail_trap_unallocated_columns_being_dealloced,(.L_x_177 - $__internal_2_$__cuda_sm10x_tcgen05_guardrail_trap_unallocated_columns_being_dealloced)
$__internal_2_$__cuda_sm10x_tcgen05_guardrail_trap_unallocated_columns_being_dealloced:
[----:B------:R-:W-:Y:S05]  /*7b50*/  BPT.TRAP 0x1 ;  /* 0x000000040000795c */ /* 0x000fea0000300000 */
[----:B------:R-:W-:-:S04]  /*7b60*/  HFMA2 R3, -RZ, RZ, 0, 0 ;  /* 0x00000000ff037431 */ /* 0x000fc800000001ff */
[----:B------:R-:W-:Y:S05]  /*7b70*/  RET.REL.NODEC R2 `(_ZN7cutlass13device_kernelINS_4gemm6kernel13GemmUniversalIN4cute5tupleIJiiiiEEENS1_10collective13CollectiveMmaINS1_35MainloopSm100TmaUmmaWarpSpecializedILi10ELi2ELi4ENS5_IJNS4_1CILi2EEENSA_ILi1EEESC_EEEEENS5_IJNSA_ILi128EEENSA_ILi32EEESF_EEENS_6half_tENS5_IJlSC_lEEESI_SJ_NS4_8TiledMMAINS4_8MMA_AtomIJNS4_26SM100_MMA_F16BF16_2x1SM_SSISI_SI_fLi128ELi32ELNS4_4UMMA5MajorE0ELSO_0ELNSN_7ScaleInE0ELSP_0EEEEEENS4_6LayoutINS5_IJSC_SC_SC_EEENS5_IJNSA_ILi0EEESU_SU_EEEEENS5_IJNS4_10UnderscoreESX_SX_EEEEENS4_18SM100_TMA_2SM_LOADENS4_14ComposedLayoutINS4_7SwizzleILi3ELi4ELi3EEENS4_18smem_ptr_flag_bitsILi16EEENSS_INS5_IJNSA_ILi8EEENSA_ILi64EEEEEENS5_IJS17_SC_EEEEEEEvNS4_8identityES10_S1B_vS1C_EENS_8epilogue10collective18CollectiveEpilogueINS1E_23Sm100TmaWarpSpecializedILi2ELi1ELi16ELb1ELb0EEEJNS5_IJS17_SG_SF_EEENS5_IJNSS_IS17_SC_EENSS_ISG_SC_EEEEESI_SJ_SI_SJ_NS1E_6fusion15FusionCallbacksIS1I_NS1N_17LinearCombinationISI_fSI_fLNS_15FloatRoundStyleE2EEES1J_S1M_JEEENS4_5SM1004TMEM4LOAD26SM100_TMEM_LOAD_32dp32b16xENS4_13SM90_TMA_LOADENS11_INS12_ILi2ELi4ELi3EEES15_NSS_INS5_IJS16_SG_EEENS5_IJSG_SC_EEEEEEENS4_39AutoVectorizingCopyWithAssumedAlignmentILi128EEENS4_14SM90_TMA_STOREES22_S24_S24_EEEvvEEEEvNT_6ParamsE) ;  /* 0xffffff8402207950 */ /* 0x000fea0003c3ffff */
.L_x_176:
[----:B------:R-:W-:-:S00]  /*7b80*/  BRA `(.L_x_176) ;  /* 0xfffffffc00fc7947 */ /* 0x000fc0000383ffff */
[----:B------:R-:W-:-:S00]  /*7b90*/  NOP ;  /* 0x0000000000007918 */ /* 0x000fc00000000000 */
        /* <DEDUP_REMOVED lines=14> */
.L_x_177:


//--------------------- .nv.global.init           --------------------------
	.section	.nv.global.init,"aw",@progbits
.nv.global.init:
	.type		$str$27,@object
	.size		$str$27,($str$28 - $str$27)
$str$27:
        /*0000*/ 	.byte	0x28, 0x61, 0x64, 0x64, 0x72, 0x65, 0x73, 0x73, 0x20, 0x26, 0x20, 0x6d, 0x61, 0x73, 0x6b, 0x29
        /*0010*/ 	.byte	0x20, 0x3d, 0x3d, 0x20, 0x30, 0x00
	.type		$str$28,@object
	.size		$str$28,($str$26 - $str$28)
$str$28:
        /*0016*/ 	.byte	0x2f, 0x74, 0x6d, 0x70, 0x2f, 0x63, 0x75, 0x74, 0x6c, 0x61, 0x73, 0x73, 0x5f, 0x73, 0x77, 0x65
        /*0026*/ 	.byte	0x65, 0x70, 0x5f, 0x73, 0x72, 0x63, 0x2f, 0x69, 0x6e, 0x63, 0x6c, 0x75, 0x64, 0x65, 0x2f, 0x63
        /*0036*/ 	.byte	0x75, 0x74, 0x65, 0x2f, 0x70, 0x6f, 0x69, 0x6e, 0x74, 0x65, 0x72, 0x5f, 0x66, 0x6c, 0x61, 0x67
        /*0046*/ 	.byte	0x67, 0x65, 0x64, 0x2e, 0x68, 0x70, 0x70, 0x00
	.type		$str$26,@object
	.size		$str$26,($str$25 - $str$26)
$str$26:
        /*004e*/ 	.byte	0x2f, 0x74, 0x6d, 0x70, 0x2f, 0x63, 0x75, 0x74, 0x6c, 0x61, 0x73, 0x73, 0x5f, 0x73, 0x77, 0x65
        /*005e*/ 	.byte	0x65, 0x70, 0x5f, 0x73, 0x72, 0x63, 0x2f, 0x69, 0x6e, 0x63, 0x6c, 0x75, 0x64, 0x65, 0x2f, 0x63
        /*006e*/ 	.byte	0x75, 0x74, 0x65, 0x2f, 0x61, 0x74, 0x6f, 0x6d, 0x2f, 0x63, 0x6f, 0x70, 0x79, 0x5f, 0x74, 0x72
        /*007e*/ 	.byte	0x61, 0x69, 0x74, 0x73, 0x5f, 0x73, 0x6d, 0x31, 0x30, 0x30, 0x2e, 0x68, 0x70, 0x70, 0x00
	.type		$str$25,@object
	.size		$str$25,(__unnamed_1 - $str$25)
$str$25:
        /*008d*/ 	.byte	0x28, 0x28, 0x75, 0x69, 0x6e, 0x74, 0x33, 0x32, 0x5f, 0x74, 0x28, 0x74, 0x68, 0x72, 0x65, 0x61
        /*009d*/ 	.byte	0x64, 0x49, 0x64, 0x78, 0x2e, 0x78, 0x29, 0x20, 0x2f, 0x20, 0x33, 0x32, 0x29, 0x20, 0x25, 0x20
        /*00ad*/ 	.byte	0x34, 0x29, 0x20, 0x3d, 0x3d, 0x20, 0x28, 0x28, 0x28, 0x74, 0x6d, 0x65, 0x6d, 0x5f, 0x61, 0x64
        /*00bd*/ 	.byte	0x64, 0x72, 0x20, 0x3e, 0x3e, 0x20, 0x31, 0x36, 0x29, 0x20, 0x2f, 0x20, 0x33, 0x32, 0x29, 0x20
        /*00cd*/ 	.byte	0x25, 0x20, 0x34, 0x29, 0x00
	.type		__unnamed_1,@object
	.size		__unnamed_1,(__unnamed_2 - __unnamed_1)
__unnamed_1:
        /*00d2*/ 	.byte	0x61, 0x75, 0x74, 0x6f, 0x20, 0x63, 0x75, 0x74, 0x65, 0x3a, 0x3a, 0x61, 0x73, 0x5f, 0x70, 0x6f
        /* <DEDUP_REMOVED lines=24> */
        /*0262*/ 	.byte	0x3e, 0x3e, 0x3e, 0x5d, 0x00
	.type		__unnamed_2,@object
	.size		__unnamed_2,(.L_2 - __unnamed_2)
__unnamed_2:
        /* <DEDUP_REMOVED lines=40> */
        /*04e7*/ 	.byte	0x3a, 0x3a, 0x43, 0x3c, 0x30, 0x3e, 0x3e, 0x3e, 0x3e, 0x5d, 0x00
.L_2:


//--------------------- .nv.shared._ZN7cutlass13device_kernelINS_4gemm6kernel13GemmUniversalIN4cute5tupleIJiiiiEEENS1_10collective13CollectiveMmaINS1_35MainloopSm100TmaUmmaWarpSpecializedILi10ELi2ELi4ENS5_IJNS4_1CILi2EEENSA_ILi1EEESC_EEEEENS5_IJNSA_ILi128EEENSA_ILi32EEESF_EEENS_6half_tENS5_IJlSC_lEEESI_SJ_NS4_8TiledMMAINS4_8MMA_AtomIJNS4_26SM100_MMA_F16BF16_2x1SM_SSISI_SI_fLi128ELi32ELNS4_4UMMA5MajorE0ELSO_0ELNSN_7ScaleInE0ELSP_0EEEEEENS4_6LayoutINS5_IJSC_SC_SC_EEENS5_IJNSA_ILi0EEESU_SU_EEEEENS5_IJNS4_10UnderscoreESX_SX_EEEEENS4_18SM100_TMA_2SM_LOADENS4_14ComposedLayoutINS4_7SwizzleILi3ELi4ELi3EEENS4_18smem_ptr_flag_bitsILi16EEENSS_INS5_IJNSA_ILi8EEENSA_ILi64EEEEEENS5_IJS17_SC_EEEEEEEvNS4_8identityES10_S1B_vS1C_EENS_8epilogue10collective18CollectiveEpilogueINS1E_23Sm100TmaWarpSpecializedILi2ELi1ELi16ELb1ELb0EEEJNS5_IJS17_SG_SF_EEENS5_IJNSS_IS17_SC_EENSS_ISG_SC_EEEEESI_SJ_SI_SJ_NS1E_6fusion15FusionCallbacksIS1I_NS1N_17LinearCombinationISI_fSI_fLNS_15FloatRoundStyleE2EEES1J_S1M_JEEENS4_5SM1004TMEM4LOAD26SM100_TMEM_LOAD_32dp32b16xENS4_13SM90_TMA_LOADENS11_INS12_ILi2ELi4ELi3EEES15_NSS_INS5_IJS16_SG_EEENS5_IJSG_SC_EEEEEEENS4_39AutoVectorizingCopyWithAssumedAlignmentILi128EEENS4_14SM90_TMA_STOREES22_S24_S24_EEEvvEEEEvNT_6ParamsE --------------------------
	.section	.nv.shared._ZN7cutlass13device_kernelINS_4gemm6kernel13GemmUniversalIN4cute5tupleIJiiiiEEENS1_10collective13CollectiveMmaINS1_35MainloopSm100TmaUmmaWarpSpecializedILi10ELi2ELi4ENS5_IJNS4_1CILi2EEENSA_ILi1EEESC_EEEEENS5_IJNSA_ILi128EEENSA_ILi32EEESF_EEENS_6half_tENS5_IJlSC_lEEESI_SJ_NS4_8TiledMMAINS4_8MMA_AtomIJNS4_26SM100_MMA_F16BF16_2x1SM_SSISI_SI_fLi128ELi32ELNS4_4UMMA5MajorE0ELSO_0ELNSN_7ScaleInE0ELSP_0EEEEEENS4_6LayoutINS5_IJSC_SC_SC_EEENS5_IJNSA_ILi0EEESU_SU_EEEEENS5_IJNS4_10UnderscoreESX_SX_EEEEENS4_18SM100_TMA_2SM_LOADENS4_14ComposedLayoutINS4_7SwizzleILi3ELi4ELi3EEENS4_18smem_ptr_flag_bitsILi16EEENSS_INS5_IJNSA_ILi8EEENSA_ILi64EEEEEENS5_IJS17_SC_EEEEEEEvNS4_8identityES10_S1B_vS1C_EENS_8epilogue10collective18CollectiveEpilogueINS1E_23Sm100TmaWarpSpecializedILi2ELi1ELi16ELb1ELb0EEEJNS5_IJS17_SG_SF_EEENS5_IJNSS_IS17_SC_EENSS_ISG_SC_EEEEESI_SJ_SI_SJ_NS1E_6fusion15FusionCallbacksIS1I_NS1N_17LinearCombinationISI_fSI_fLNS_15FloatRoundStyleE2EEES1J_S1M_JEEENS4_5SM1004TMEM4LOAD26SM100_TMEM_LOAD_32dp32b16xENS4_13SM90_TMA_LOADENS11_INS12_ILi2ELi4ELi3EEES15_NSS_INS5_IJS16_SG_EEENS5_IJSG_SC_EEEEEEENS4_39AutoVectorizingCopyWithAssumedAlignmentILi128EEENS4_14SM90_TMA_STOREES22_S24_S24_EEEvvEEEEvNT_6ParamsE,"aw",@nobits
	.sectionflags	@""
	.align	16
	.zero		1024


//--------------------- .nv.shared.reserved.0     --------------------------
	.section	.nv.shared.reserved.0,"aw",@nobits
	.weak		__nv_reservedSMEM_offset_0_alias
	.size		__nv_reservedSMEM_offset_0_alias, 0, 64
	.other		__nv_reservedSMEM_offset_0_alias,@"STO_CUDA_RESERVED_SHARED STV_DEFAULT"
__nv_reservedSMEM_offset_0_alias:
	.zero		0
.nv.shared.reserved.0:
	.zero		64
	.weak		__nv_reservedSMEM_tcgen05_partition
	.type		__nv_reservedSMEM_tcgen05_partition,@object
	.size		__nv_reservedSMEM_tcgen05_partition,(.L_0 - __nv_reservedSMEM_tcgen05_partition)
__nv_reservedSMEM_tcgen05_partition:
	.zero		32
.L_0:


//--------------------- .nv.global                --------------------------
	.section	.nv.global,"aw",@nobits
.nv.global:
	.type		_ZN40_INTERNAL_2d94d017_4_k_cu_dad4bd5d_155894cute1_E,@object
	.size		_ZN40_INTERNAL_2d94d017_4_k_cu_dad4bd5d_155894cute1_E,(_ZN40_INTERNAL_2d94d017_4_k_cu_dad4bd5d_155894cuda3std3__45__cpo6cbeginE - _ZN40_INTERNAL_2d94d017_4_k_cu_dad4bd5d_155894cute1_E)
_ZN40_INTERNAL_2d94d017_4_k_cu_dad4bd5d_155894cute1_E:
	.zero		1
	.type		_ZN40_INTERNAL_2d94d017_4_k_cu_dad4bd5d_155894cuda3std3__45__cpo6cbeginE,@object
	.size		_ZN40_INTERNAL_2d94d017_4_k_cu_dad4bd5d_155894cuda3std3__45__cpo6cbeginE,(_ZN40_INTERNAL_2d94d017_4_k_cu_dad4bd5d_155894cuda3std3__48in_placeE - _ZN40_INTERNAL_2d94d017_4_k_cu_dad4bd5d_155894cuda3std3__45__cpo6cbeginE)
_ZN40_INTERNAL_2d94d017_4_k_cu_dad4bd5d_155894cuda3std3__45__cpo6cbeginE:
	.zero		1
	.type		_ZN40_INTERNAL_2d94d017_4_k_cu_dad4bd5d_155894cuda3std3__48in_placeE,@object
	.size		_ZN40_INTERNAL_2d94d017_4_k_cu_dad4bd5d_155894cuda3std3__48in_placeE,(_ZN40_INTERNAL_2d94d017_4_k_cu_dad4bd5d_155894cuda3std6ranges3__45__cpo9iter_moveE - _ZN40_INTERNAL_2d94d017_4_k_cu_dad4bd5d_155894cuda3std3__48in_placeE)
_ZN40_INTERNAL_2d94d017_4_k_cu_dad4bd5d_155894cuda3std3__48in_placeE:
	.zero		1
	.type		_ZN40_INTERNAL_2d94d017_4_k_cu_dad4bd5d_155894cuda3std6ranges3__45__cpo9iter_moveE,@object
	.size		_ZN40_INTERNAL_2d94d017_4_k_cu_dad4bd5d_155894cuda3std6ranges3__45__cpo9iter_moveE,(_ZN40_INTERNAL_2d94d017_4_k_cu_dad4bd5d_155894cuda3std3__45__cpo5beginE - _ZN40_INTERNAL_2d94d017_4_k_cu_dad4bd5d_155894cuda3std6ranges3__45__cpo9iter_moveE)
_ZN40_INTERNAL_2d94d017_4_k_cu_dad4bd5d_155894cuda3std6ranges3__45__cpo9iter_moveE:
	.zero		1
	.type		_ZN40_INTERNAL_2d94d017_4_k_cu_dad4bd5d_155894cuda3std3__45__cpo5beginE,@object
	.size		_ZN40_INTERNAL_2d94d017_4_k_cu_dad4bd5d_155894cuda3std3__45__cpo5beginE,(_ZN40_INTERNAL_2d94d017_4_k_cu_dad4bd5d_155894cuda3std3__442_GLOBAL__N__2d94d017_4_k_cu_dad4bd5d_155896ignoreE - _ZN40_INTERNAL_2d94d017_4_k_cu_dad4bd5d_155894cuda3std3__45__cpo5beginE)
_ZN40_INTERNAL_2d94d017_4_k_cu_dad4bd5d_155894cuda3std3__45__cpo5beginE:
	.zero		1
	.type		_ZN40_INTERNAL_2d94d017_4_k_cu_dad4bd5d_155894cuda3std3__442_GLOBAL__N__2d94d017_4_k_cu_dad4bd5d_155896ignoreE,@object
	.size		_ZN40_INTERNAL_2d94d017_4_k_cu_dad4bd5d_155894cuda3std3__442_GLOBAL__N__2d94d017_4_k_cu_dad4bd5d_155896ignoreE,(_ZN40_INTERNAL_2d94d017_4_k_cu_dad4bd5d_155894cute7productE - _ZN40_INTERNAL_2d94d017_4_k_cu_dad4bd5d_155894cuda3std3__442_GLOBAL__N__2d94d017_4_k_cu_dad4bd5d_155896ignoreE)
_ZN40_INTERNAL_2d94d017_4_k_cu_dad4bd5d_155894cuda3std3__442_GLOBAL__N__2d94d017_4_k_cu_dad4bd5d_155896ignoreE:
	.zero		1
	.type		_ZN40_INTERNAL_2d94d017_4_k_cu_dad4bd5d_155894cute7productE,@object
	.size		_ZN40_INTERNAL_2d94d017_4_k_cu_dad4bd5d_155894cute7productE,(_ZN40_INTERNAL_2d94d017_4_k_cu_dad4bd5d_155894cuda3std3__45__cpo3endE - _ZN40_INTERNAL_2d94d017_4_k_cu_dad4bd5d_155894cute7productE)
_ZN40_INTERNAL_2d94d017_4_k_cu_dad4bd5d_155894cute7productE:
	.zero		1
	.type		_ZN40_INTERNAL_2d94d017_4_k_cu_dad4bd5d_155894cuda3std3__45__cpo3endE,@object
	.size		_ZN40_INTERNAL_2d94d017_4_k_cu_dad4bd5d_155894cuda3std3__45__cpo3endE,(_ZN40_INTERNAL_2d94d017_4_k_cu_dad4bd5d_155894cuda3std3__419piecewise_constructE - _ZN40_INTERNAL_2d94d017_4_k_cu_dad4bd5d_155894cuda3std3__45__cpo3endE)
_ZN40_INTERNAL_2d94d017_4_k_cu_dad4bd5d_155894cuda3std3__45__cpo3endE:
	.zero		1
	.type		_ZN40_INTERNAL_2d94d017_4_k_cu_dad4bd5d_155894cuda3std3__419piecewise_constructE,@object
	.size		_ZN40_INTERNAL_2d94d017_4_k_cu_dad4bd5d_155894cuda3std3__419piecewise_constructE,(_ZN40_INTERNAL_2d94d017_4_k_cu_dad4bd5d_155894cuda3std3__45__cpo4cendE - _ZN40_INTERNAL_2d94d017_4_k_cu_dad4bd5d_155894cuda3std3__419piecewise_constructE)
_ZN40_INTERNAL_2d94d017_4_k_cu_dad4bd5d_155894cuda3std3__419piecewise_constructE:
	.zero		1
	.type		_ZN40_INTERNAL_2d94d017_4_k_cu_dad4bd5d_155894cuda3std3__45__cpo4cendE,@object
	.size		_ZN40_INTERNAL_2d94d017_4_k_cu_dad4bd5d_155894cuda3std3__45__cpo4cendE,(_ZN40_INTERNAL_2d94d017_4_k_cu_dad4bd5d_155894cuda3std6ranges3__45__cpo4swapE - _ZN40_INTERNAL_2d94d017_4_k_cu_dad4bd5d_155894cuda3std3__45__cpo4cendE)
_ZN40_INTERNAL_2d94d017_4_k_cu_dad4bd5d_155894cuda3std3__45__cpo4cendE:
	.zero		1
	.type		_ZN40_INTERNAL_2d94d017_4_k_cu_dad4bd5d_155894cuda3std6ranges3__45__cpo4swapE,@object
	.size		_ZN40_INTERNAL_2d94d017_4_k_cu_dad4bd5d_155894cuda3std6ranges3__45__cpo4swapE,(.L_10 - _ZN40_INTERNAL_2d94d017_4_k_cu_dad4bd5d_155894cuda3std6ranges3__45__cpo4swapE)
_ZN40_INTERNAL_2d94d017_4_k_cu_dad4bd5d_155894cuda3std6ranges3__45__cpo4swapE:
	.zero		1
.L_10:


//--------------------- .nv.constant0._ZN7cutlass13device_kernelINS_4gemm6kernel13GemmUniversalIN4cute5tupleIJiiiiEEENS1_10collective13CollectiveMmaINS1_35MainloopSm100TmaUmmaWarpSpecializedILi10ELi2ELi4ENS5_IJNS4_1CILi2EEENSA_ILi1EEESC_EEEEENS5_IJNSA_ILi128EEENSA_ILi32EEESF_EEENS_6half_tENS5_IJlSC_lEEESI_SJ_NS4_8TiledMMAINS4_8MMA_AtomIJNS4_26SM100_MMA_F16BF16_2x1SM_SSISI_SI_fLi128ELi32ELNS4_4UMMA5MajorE0ELSO_0ELNSN_7ScaleInE0ELSP_0EEEEEENS4_6LayoutINS5_IJSC_SC_SC_EEENS5_IJNSA_ILi0EEESU_SU_EEEEENS5_IJNS4_10UnderscoreESX_SX_EEEEENS4_18SM100_TMA_2SM_LOADENS4_14ComposedLayoutINS4_7SwizzleILi3ELi4ELi3EEENS4_18smem_ptr_flag_bitsILi16EEENSS_INS5_IJNSA_ILi8EEENSA_ILi64EEEEEENS5_IJS17_SC_EEEEEEEvNS4_8identityES10_S1B_vS1C_EENS_8epilogue10collective18CollectiveEpilogueINS1E_23Sm100TmaWarpSpecializedILi2ELi1ELi16ELb1ELb0EEEJNS5_IJS17_SG_SF_EEENS5_IJNSS_IS17_SC_EENSS_ISG_SC_EEEEESI_SJ_SI_SJ_NS1E_6fusion15FusionCallbacksIS1I_NS1N_17LinearCombinationISI_fSI_fLNS_15FloatRoundStyleE2EEES1J_S1M_JEEENS4_5SM1004TMEM4LOAD26SM100_TMEM_LOAD_32dp32b16xENS4_13SM90_TMA_LOADENS11_INS12_ILi2ELi4ELi3EEES15_NSS_INS5_IJS16_SG_EEENS5_IJSG_SC_EEEEEEENS4_39AutoVectorizingCopyWithAssumedAlignmentILi128EEENS4_14SM90_TMA_STOREES22_S24_S24_EEEvvEEEEvNT_6ParamsE --------------------------
	.section	.nv.constant0._ZN7cutlass13device_kernelINS_4gemm6kernel13GemmUniversalIN4cute5tupleIJiiiiEEENS1_10collective13CollectiveMmaINS1_35MainloopSm100TmaUmmaWarpSpecializedILi10ELi2ELi4ENS5_IJNS4_1CILi2EEENSA_ILi1EEESC_EEEEENS5_IJNSA_ILi128EEENSA_ILi32EEESF_EEENS_6half_tENS5_IJlSC_lEEESI_SJ_NS4_8TiledMMAINS4_8MMA_AtomIJNS4_26SM100_MMA_F16BF16_2x1SM_SSISI_SI_fLi128ELi32ELNS4_4UMMA5MajorE0ELSO_0ELNSN_7ScaleInE0ELSP_0EEEEEENS4_6LayoutINS5_IJSC_SC_SC_EEENS5_IJNSA_ILi0EEESU_SU_EEEEENS5_IJNS4_10UnderscoreESX_SX_EEEEENS4_18SM100_TMA_2SM_LOADENS4_14ComposedLayoutINS4_7SwizzleILi3ELi4ELi3EEENS4_18smem_ptr_flag_bitsILi16EEENSS_INS5_IJNSA_ILi8EEENSA_ILi64EEEEEENS5_IJS17_SC_EEEEEEEvNS4_8identityES10_S1B_vS1C_EENS_8epilogue10collective18CollectiveEpilogueINS1E_23Sm100TmaWarpSpecializedILi2ELi1ELi16ELb1ELb0EEEJNS5_IJS17_SG_SF_EEENS5_IJNSS_IS17_SC_EENSS_ISG_SC_EEEEESI_SJ_SI_SJ_NS1E_6fusion15FusionCallbacksIS1I_NS1N_17LinearCombinationISI_fSI_fLNS_15FloatRoundStyleE2EEES1J_S1M_JEEENS4_5SM1004TMEM4LOAD26SM100_TMEM_LOAD_32dp32b16xENS4_13SM90_TMA_LOADENS11_INS12_ILi2ELi4ELi3EEES15_NSS_INS5_IJS16_SG_EEENS5_IJSG_SC_EEEEEEENS4_39AutoVectorizingCopyWithAssumedAlignmentILi128EEENS4_14SM90_TMA_STOREES22_S24_S24_EEEvvEEEEvNT_6ParamsE,"a",@progbits
	.sectionflags	@""
	.align	4
.nv.constant0._ZN7cutlass13device_kernelINS_4gemm6kernel13GemmUniversalIN4cute5tupleIJiiiiEEENS1_10collective13CollectiveMmaINS1_35MainloopSm100TmaUmmaWarpSpecializedILi10ELi2ELi4ENS5_IJNS4_1CILi2EEENSA_ILi1EEESC_EEEEENS5_IJNSA_ILi128EEENSA_ILi32EEESF_EEENS_6half_tENS5_IJlSC_lEEESI_SJ_NS4_8TiledMMAINS4_8MMA_AtomIJNS4_26SM100_MMA_F16BF16_2x1SM_SSISI_SI_fLi128ELi32ELNS4_4UMMA5MajorE0ELSO_0ELNSN_7ScaleInE0ELSP_0EEEEEENS4_6LayoutINS5_IJSC_SC_SC_EEENS5_IJNSA_ILi0EEESU_SU_EEEEENS5_IJNS4_10UnderscoreESX_SX_EEEEENS4_18SM100_TMA_2SM_LOADENS4_14ComposedLayoutINS4_7SwizzleILi3ELi4ELi3EEENS4_18smem_ptr_flag_bitsILi16EEENSS_INS5_IJNSA_ILi8EEENSA_ILi64EEEEEENS5_IJS17_SC_EEEEEEEvNS4_8identityES10_S1B_vS1C_EENS_8epilogue10collective18CollectiveEpilogueINS1E_23Sm100TmaWarpSpecializedILi2ELi1ELi16ELb1ELb0EEEJNS5_IJS17_SG_SF_EEENS5_IJNSS_IS17_SC_EENSS_ISG_SC_EEEEESI_SJ_SI_SJ_NS1E_6fusion15FusionCallbacksIS1I_NS1N_17LinearCombinationISI_fSI_fLNS_15FloatRoundStyleE2EEES1J_S1M_JEEENS4_5SM1004TMEM4LOAD26SM100_TMEM_LOAD_32dp32b16xENS4_13SM90_TMA_LOADENS11_INS12_ILi2ELi4ELi3EEES15_NSS_INS5_IJS16_SG_EEENS5_IJSG_SC_EEEEEEENS4_39AutoVectorizingCopyWithAssumedAlignmentILi128EEENS4_14SM90_TMA_STOREES22_S24_S24_EEEvvEEEEvNT_6ParamsE:
	.zero		2944


//--------------------- SYMBOLS --------------------------

	.type		.nv.reservedSmem.offset0,@object
	.size		.nv.reservedSmem.offset0,0x4
	.type		.nv.reservedSmem.cap,@object
	.size		.nv.reservedSmem.cap,0x4
	.type		__assertfail,@function
